







.version 5.0
.target sm_61
.address_size 64


.global .align 8 .b8 _ZTVSt9basic_iosIcSt11char_traitsIcEE[32];
.global .align 8 .b8 _ZTTSo[8];
.global .align 8 .b8 _ZTVSt15basic_streambufIcSt11char_traitsIcEE[128];
.global .align 8 .b8 _ZTVNSt7__cxx1115basic_stringbufIcSt11char_traitsIcESaIcEEE[128];
.global .align 8 .b8 _ZTTNSt7__cxx1119basic_ostringstreamIcSt11char_traitsIcESaIcEEE[8];
.global .align 8 .b8 _ZTVN10__cxxabiv119__pointer_type_infoE[8];
.global .align 8 .b8 _ZTVN10__cxxabiv120__function_type_infoE[8];
.global .align 8 .b8 _ZTVN10__cxxabiv117__class_type_infoE[8];
.global .align 8 .b8 _ZTVN10__cxxabiv120__si_class_type_infoE[8];
.global .align 8 .b8 _ZTVN3c105ErrorE[40];
.global .align 8 .b8 _ZTVN6caffe28OperatorINS_11CUDAContextEEE[136];
.global .align 8 .b8 _ZTVN6caffe213MomentumSGDOpIfNS_11CUDAContextEEE[136];
.global .align 8 .b8 _ZTVN6caffe219MomentumSGDUpdateOpIfNS_11CUDAContextEEE[136];
.global .align 8 .b8 _ZTVN6caffe225SparseMomentumSGDUpdateOpIfNS_11CUDAContextEEE[136];

.visible .entry _ZN6caffe217MomentumSGDKernelEiPKfS1_PfS2_S1_fbS2_(
.param .u32 _ZN6caffe217MomentumSGDKernelEiPKfS1_PfS2_S1_fbS2__param_0,
.param .u64 _ZN6caffe217MomentumSGDKernelEiPKfS1_PfS2_S1_fbS2__param_1,
.param .u64 _ZN6caffe217MomentumSGDKernelEiPKfS1_PfS2_S1_fbS2__param_2,
.param .u64 _ZN6caffe217MomentumSGDKernelEiPKfS1_PfS2_S1_fbS2__param_3,
.param .u64 _ZN6caffe217MomentumSGDKernelEiPKfS1_PfS2_S1_fbS2__param_4,
.param .u64 _ZN6caffe217MomentumSGDKernelEiPKfS1_PfS2_S1_fbS2__param_5,
.param .f32 _ZN6caffe217MomentumSGDKernelEiPKfS1_PfS2_S1_fbS2__param_6,
.param .u8 _ZN6caffe217MomentumSGDKernelEiPKfS1_PfS2_S1_fbS2__param_7,
.param .u64 _ZN6caffe217MomentumSGDKernelEiPKfS1_PfS2_S1_fbS2__param_8
)
{
.reg .pred %p<10>;
.reg .b16 %rs<3>;
.reg .f32 %f<28>;
.reg .b32 %r<9>;
.reg .b64 %rd<48>;


ld.param.u64 %rd19, [_ZN6caffe217MomentumSGDKernelEiPKfS1_PfS2_S1_fbS2__param_1];
ld.param.u64 %rd20, [_ZN6caffe217MomentumSGDKernelEiPKfS1_PfS2_S1_fbS2__param_2];
ld.param.u64 %rd21, [_ZN6caffe217MomentumSGDKernelEiPKfS1_PfS2_S1_fbS2__param_3];
ld.param.u64 %rd22, [_ZN6caffe217MomentumSGDKernelEiPKfS1_PfS2_S1_fbS2__param_4];
ld.param.u64 %rd23, [_ZN6caffe217MomentumSGDKernelEiPKfS1_PfS2_S1_fbS2__param_5];
ld.param.f32 %f3, [_ZN6caffe217MomentumSGDKernelEiPKfS1_PfS2_S1_fbS2__param_6];
ld.param.u64 %rd18, [_ZN6caffe217MomentumSGDKernelEiPKfS1_PfS2_S1_fbS2__param_8];
cvta.to.global.u64 %rd1, %rd18;
cvta.to.global.u64 %rd2, %rd21;
cvta.to.global.u64 %rd3, %rd22;
cvta.to.global.u64 %rd4, %rd20;
cvta.to.global.u64 %rd5, %rd19;
cvta.to.global.u64 %rd24, %rd23;
ld.global.f32 %f1, [%rd24];
mov.u32 %r1, %ntid.x;
mov.u32 %r2, %ctaid.x;
mov.u32 %r3, %tid.x;
mad.lo.s32 %r4, %r1, %r2, %r3;
cvt.u64.u32	%rd47, %r4;
ld.param.s32 %rd7, [_ZN6caffe217MomentumSGDKernelEiPKfS1_PfS2_S1_fbS2__param_0];
ld.param.s8 %rs1, [_ZN6caffe217MomentumSGDKernelEiPKfS1_PfS2_S1_fbS2__param_7];
and.b16 %rs2, %rs1, 255;
setp.eq.s16	%p1, %rs2, 0;
@%p1 bra BB0_5;

setp.ge.u64	%p2, %rd47, %rd7;
@%p2 bra BB0_9;

add.f32 %f2, %f3, 0f3F800000;
mov.u32 %r5, %nctaid.x;
mul.lo.s32 %r6, %r5, %r1;
cvt.u64.u32	%rd8, %r6;
setp.eq.s64	%p3, %rd18, 0;
@%p3 bra BB0_4;

BB0_3:
shl.b64 %rd25, %rd47, 2;
add.s64 %rd26, %rd4, %rd25;
ld.global.f32 %f4, [%rd26];
mul.f32 %f5, %f4, %f3;
add.s64 %rd27, %rd5, %rd25;
ld.global.f32 %f6, [%rd27];
fma.rn.f32 %f7, %f1, %f6, %f5;
add.s64 %rd28, %rd3, %rd25;
st.global.f32 [%rd28], %f7;
mul.f32 %f8, %f2, %f7;
sub.f32 %f9, %f8, %f5;
add.s64 %rd29, %rd2, %rd25;
st.global.f32 [%rd29], %f9;
add.s64 %rd30, %rd1, %rd25;
ld.global.f32 %f10, [%rd30];
sub.f32 %f11, %f10, %f9;
st.global.f32 [%rd30], %f11;
add.s64 %rd47, %rd8, %rd47;
setp.lt.u64	%p4, %rd47, %rd7;
@%p4 bra BB0_3;
bra.uni BB0_9;

BB0_4:
shl.b64 %rd31, %rd47, 2;
add.s64 %rd32, %rd4, %rd31;
ld.global.f32 %f12, [%rd32];
mul.f32 %f13, %f12, %f3;
add.s64 %rd33, %rd5, %rd31;
ld.global.f32 %f14, [%rd33];
fma.rn.f32 %f15, %f1, %f14, %f13;
add.s64 %rd34, %rd3, %rd31;
st.global.f32 [%rd34], %f15;
mul.f32 %f16, %f2, %f15;
sub.f32 %f17, %f16, %f13;
add.s64 %rd35, %rd2, %rd31;
st.global.f32 [%rd35], %f17;
add.s64 %rd47, %rd8, %rd47;
setp.lt.u64	%p5, %rd47, %rd7;
@%p5 bra BB0_4;
bra.uni BB0_9;

BB0_5:
setp.ge.u64	%p6, %rd47, %rd7;
@%p6 bra BB0_9;

setp.eq.s64	%p7, %rd18, 0;
mov.u32 %r7, %nctaid.x;
mul.lo.s32 %r8, %r7, %r1;
cvt.u64.u32	%rd13, %r8;
@%p7 bra BB0_8;

BB0_7:
shl.b64 %rd36, %rd47, 2;
add.s64 %rd37, %rd5, %rd36;
ld.global.f32 %f18, [%rd37];
add.s64 %rd38, %rd4, %rd36;
ld.global.f32 %f19, [%rd38];
mul.f32 %f20, %f19, %f3;
fma.rn.f32 %f21, %f1, %f18, %f20;
add.s64 %rd39, %rd3, %rd36;
st.global.f32 [%rd39], %f21;
add.s64 %rd40, %rd2, %rd36;
st.global.f32 [%rd40], %f21;
add.s64 %rd41, %rd1, %rd36;
ld.global.f32 %f22, [%rd41];
sub.f32 %f23, %f22, %f21;
st.global.f32 [%rd41], %f23;
add.s64 %rd47, %rd13, %rd47;
setp.lt.u64	%p8, %rd47, %rd7;
@%p8 bra BB0_7;
bra.uni BB0_9;

BB0_8:
shl.b64 %rd42, %rd47, 2;
add.s64 %rd43, %rd5, %rd42;
ld.global.f32 %f24, [%rd43];
add.s64 %rd44, %rd4, %rd42;
ld.global.f32 %f25, [%rd44];
mul.f32 %f26, %f25, %f3;
fma.rn.f32 %f27, %f1, %f24, %f26;
add.s64 %rd45, %rd3, %rd42;
st.global.f32 [%rd45], %f27;
add.s64 %rd46, %rd2, %rd42;
st.global.f32 [%rd46], %f27;
add.s64 %rd47, %rd13, %rd47;
setp.lt.u64	%p9, %rd47, %rd7;
@%p9 bra BB0_8;

BB0_9:
ret;
}


.visible .entry _ZN6caffe223SparseMomentumSGDKernelIiEEvmmfbPfS1_PKT_PKfS1_S6_(
.param .u64 _ZN6caffe223SparseMomentumSGDKernelIiEEvmmfbPfS1_PKT_PKfS1_S6__param_0,
.param .u64 _ZN6caffe223SparseMomentumSGDKernelIiEEvmmfbPfS1_PKT_PKfS1_S6__param_1,
.param .f32 _ZN6caffe223SparseMomentumSGDKernelIiEEvmmfbPfS1_PKT_PKfS1_S6__param_2,
.param .u8 _ZN6caffe223SparseMomentumSGDKernelIiEEvmmfbPfS1_PKT_PKfS1_S6__param_3,
.param .u64 _ZN6caffe223SparseMomentumSGDKernelIiEEvmmfbPfS1_PKT_PKfS1_S6__param_4,
.param .u64 _ZN6caffe223SparseMomentumSGDKernelIiEEvmmfbPfS1_PKT_PKfS1_S6__param_5,
.param .u64 _ZN6caffe223SparseMomentumSGDKernelIiEEvmmfbPfS1_PKT_PKfS1_S6__param_6,
.param .u64 _ZN6caffe223SparseMomentumSGDKernelIiEEvmmfbPfS1_PKT_PKfS1_S6__param_7,
.param .u64 _ZN6caffe223SparseMomentumSGDKernelIiEEvmmfbPfS1_PKT_PKfS1_S6__param_8,
.param .u64 _ZN6caffe223SparseMomentumSGDKernelIiEEvmmfbPfS1_PKT_PKfS1_S6__param_9
)
{
.reg .pred %p<7>;
.reg .b16 %rs<3>;
.reg .f32 %f<18>;
.reg .b32 %r<15>;
.reg .b64 %rd<64>;


ld.param.u64 %rd24, [_ZN6caffe223SparseMomentumSGDKernelIiEEvmmfbPfS1_PKT_PKfS1_S6__param_0];
ld.param.u64 %rd25, [_ZN6caffe223SparseMomentumSGDKernelIiEEvmmfbPfS1_PKT_PKfS1_S6__param_1];
ld.param.f32 %f3, [_ZN6caffe223SparseMomentumSGDKernelIiEEvmmfbPfS1_PKT_PKfS1_S6__param_2];
ld.param.u64 %rd26, [_ZN6caffe223SparseMomentumSGDKernelIiEEvmmfbPfS1_PKT_PKfS1_S6__param_4];
ld.param.u64 %rd27, [_ZN6caffe223SparseMomentumSGDKernelIiEEvmmfbPfS1_PKT_PKfS1_S6__param_5];
ld.param.u64 %rd28, [_ZN6caffe223SparseMomentumSGDKernelIiEEvmmfbPfS1_PKT_PKfS1_S6__param_6];
ld.param.u64 %rd29, [_ZN6caffe223SparseMomentumSGDKernelIiEEvmmfbPfS1_PKT_PKfS1_S6__param_7];
ld.param.u64 %rd30, [_ZN6caffe223SparseMomentumSGDKernelIiEEvmmfbPfS1_PKT_PKfS1_S6__param_8];
ld.param.u64 %rd31, [_ZN6caffe223SparseMomentumSGDKernelIiEEvmmfbPfS1_PKT_PKfS1_S6__param_9];
ld.param.s8 %rs1, [_ZN6caffe223SparseMomentumSGDKernelIiEEvmmfbPfS1_PKT_PKfS1_S6__param_3];
cvta.to.global.u64 %rd1, %rd26;
cvta.to.global.u64 %rd2, %rd30;
cvta.to.global.u64 %rd3, %rd27;
cvta.to.global.u64 %rd4, %rd29;
cvta.to.global.u64 %rd5, %rd28;
cvta.to.global.u64 %rd32, %rd31;
ld.global.f32 %f1, [%rd32];
mov.u32 %r1, %ntid.x;
mov.u32 %r2, %ctaid.x;
mov.u32 %r3, %tid.x;
mad.lo.s32 %r4, %r1, %r2, %r3;
cvt.u64.u32	%rd61, %r4;
setp.ge.u64	%p1, %rd61, %rd24;
@%p1 bra BB1_10;

and.b16 %rs2, %rs1, 255;
setp.eq.s16	%p2, %rs2, 0;
mov.u32 %r5, %nctaid.x;
mul.lo.s32 %r6, %r5, %r1;
cvt.u64.u32	%rd7, %r6;
add.f32 %f2, %f3, 0f3F800000;
@%p2 bra BB1_6;

BB1_2:
or.b64 %rd33, %rd61, %rd25;
and.b64 %rd34, %rd33, -4294967296;
setp.eq.s64	%p3, %rd34, 0;
@%p3 bra BB1_4;
bra.uni BB1_3;

BB1_4:
cvt.u32.u64	%r7, %rd25;
cvt.u32.u64	%r8, %rd61;
div.u32 %r9, %r8, %r7;
rem.u32 %r10, %r8, %r7;
cvt.u64.u32	%rd59, %r9;
cvt.u64.u32	%rd60, %r10;
bra.uni BB1_5;

BB1_3:
div.u64 %rd59, %rd61, %rd25;
rem.u64 %rd60, %rd61, %rd25;

BB1_5:
shl.b64 %rd35, %rd59, 2;
add.s64 %rd36, %rd5, %rd35;
ld.global.s32 %rd37, [%rd36];
mul.lo.s64 %rd38, %rd37, %rd25;
add.s64 %rd39, %rd38, %rd60;
shl.b64 %rd40, %rd39, 2;
add.s64 %rd41, %rd3, %rd40;
add.s64 %rd42, %rd1, %rd40;
shl.b64 %rd43, %rd61, 2;
add.s64 %rd44, %rd4, %rd43;
ld.global.f32 %f4, [%rd44];
ld.global.f32 %f5, [%rd41];
mul.f32 %f6, %f5, %f3;
fma.rn.f32 %f7, %f1, %f4, %f6;
st.global.f32 [%rd41], %f7;
mul.f32 %f8, %f2, %f7;
sub.f32 %f9, %f8, %f6;
add.s64 %rd45, %rd2, %rd43;
st.global.f32 [%rd45], %f9;
ld.global.f32 %f10, [%rd42];
sub.f32 %f11, %f10, %f9;
st.global.f32 [%rd42], %f11;
add.s64 %rd61, %rd7, %rd61;
setp.lt.u64	%p4, %rd61, %rd24;
@%p4 bra BB1_2;
bra.uni BB1_10;

BB1_6:
or.b64 %rd46, %rd61, %rd25;
and.b64 %rd47, %rd46, -4294967296;
setp.eq.s64	%p5, %rd47, 0;
@%p5 bra BB1_8;
bra.uni BB1_7;

BB1_8:
cvt.u32.u64	%r11, %rd25;
cvt.u32.u64	%r12, %rd61;
div.u32 %r13, %r12, %r11;
rem.u32 %r14, %r12, %r11;
cvt.u64.u32	%rd62, %r13;
cvt.u64.u32	%rd63, %r14;
bra.uni BB1_9;

BB1_7:
div.u64 %rd62, %rd61, %rd25;
rem.u64 %rd63, %rd61, %rd25;

BB1_9:
shl.b64 %rd48, %rd62, 2;
add.s64 %rd49, %rd5, %rd48;
ld.global.s32 %rd50, [%rd49];
mul.lo.s64 %rd51, %rd50, %rd25;
add.s64 %rd52, %rd51, %rd63;
shl.b64 %rd53, %rd52, 2;
add.s64 %rd54, %rd3, %rd53;
add.s64 %rd55, %rd1, %rd53;
shl.b64 %rd56, %rd61, 2;
add.s64 %rd57, %rd4, %rd56;
ld.global.f32 %f12, [%rd57];
ld.global.f32 %f13, [%rd54];
mul.f32 %f14, %f13, %f3;
fma.rn.f32 %f15, %f1, %f12, %f14;
add.s64 %rd58, %rd2, %rd56;
st.global.f32 [%rd58], %f15;
st.global.f32 [%rd54], %f15;
ld.global.f32 %f16, [%rd55];
sub.f32 %f17, %f16, %f15;
st.global.f32 [%rd55], %f17;
add.s64 %rd61, %rd7, %rd61;
setp.lt.u64	%p6, %rd61, %rd24;
@%p6 bra BB1_6;

BB1_10:
ret;
}


.visible .entry _ZN6caffe223SparseMomentumSGDKernelIlEEvmmfbPfS1_PKT_PKfS1_S6_(
.param .u64 _ZN6caffe223SparseMomentumSGDKernelIlEEvmmfbPfS1_PKT_PKfS1_S6__param_0,
.param .u64 _ZN6caffe223SparseMomentumSGDKernelIlEEvmmfbPfS1_PKT_PKfS1_S6__param_1,
.param .f32 _ZN6caffe223SparseMomentumSGDKernelIlEEvmmfbPfS1_PKT_PKfS1_S6__param_2,
.param .u8 _ZN6caffe223SparseMomentumSGDKernelIlEEvmmfbPfS1_PKT_PKfS1_S6__param_3,
.param .u64 _ZN6caffe223SparseMomentumSGDKernelIlEEvmmfbPfS1_PKT_PKfS1_S6__param_4,
.param .u64 _ZN6caffe223SparseMomentumSGDKernelIlEEvmmfbPfS1_PKT_PKfS1_S6__param_5,
.param .u64 _ZN6caffe223SparseMomentumSGDKernelIlEEvmmfbPfS1_PKT_PKfS1_S6__param_6,
.param .u64 _ZN6caffe223SparseMomentumSGDKernelIlEEvmmfbPfS1_PKT_PKfS1_S6__param_7,
.param .u64 _ZN6caffe223SparseMomentumSGDKernelIlEEvmmfbPfS1_PKT_PKfS1_S6__param_8,
.param .u64 _ZN6caffe223SparseMomentumSGDKernelIlEEvmmfbPfS1_PKT_PKfS1_S6__param_9
)
{
.reg .pred %p<7>;
.reg .b16 %rs<3>;
.reg .f32 %f<18>;
.reg .b32 %r<15>;
.reg .b64 %rd<64>;


ld.param.u64 %rd24, [_ZN6caffe223SparseMomentumSGDKernelIlEEvmmfbPfS1_PKT_PKfS1_S6__param_0];
ld.param.u64 %rd25, [_ZN6caffe223SparseMomentumSGDKernelIlEEvmmfbPfS1_PKT_PKfS1_S6__param_1];
ld.param.f32 %f3, [_ZN6caffe223SparseMomentumSGDKernelIlEEvmmfbPfS1_PKT_PKfS1_S6__param_2];
ld.param.u64 %rd26, [_ZN6caffe223SparseMomentumSGDKernelIlEEvmmfbPfS1_PKT_PKfS1_S6__param_4];
ld.param.u64 %rd27, [_ZN6caffe223SparseMomentumSGDKernelIlEEvmmfbPfS1_PKT_PKfS1_S6__param_5];
ld.param.u64 %rd28, [_ZN6caffe223SparseMomentumSGDKernelIlEEvmmfbPfS1_PKT_PKfS1_S6__param_6];
ld.param.u64 %rd29, [_ZN6caffe223SparseMomentumSGDKernelIlEEvmmfbPfS1_PKT_PKfS1_S6__param_7];
ld.param.u64 %rd30, [_ZN6caffe223SparseMomentumSGDKernelIlEEvmmfbPfS1_PKT_PKfS1_S6__param_8];
ld.param.u64 %rd31, [_ZN6caffe223SparseMomentumSGDKernelIlEEvmmfbPfS1_PKT_PKfS1_S6__param_9];
ld.param.s8 %rs1, [_ZN6caffe223SparseMomentumSGDKernelIlEEvmmfbPfS1_PKT_PKfS1_S6__param_3];
cvta.to.global.u64 %rd1, %rd26;
cvta.to.global.u64 %rd2, %rd30;
cvta.to.global.u64 %rd3, %rd27;
cvta.to.global.u64 %rd4, %rd29;
cvta.to.global.u64 %rd5, %rd28;
cvta.to.global.u64 %rd32, %rd31;
ld.global.f32 %f1, [%rd32];
mov.u32 %r1, %ntid.x;
mov.u32 %r2, %ctaid.x;
mov.u32 %r3, %tid.x;
mad.lo.s32 %r4, %r1, %r2, %r3;
cvt.u64.u32	%rd61, %r4;
setp.ge.u64	%p1, %rd61, %rd24;
@%p1 bra BB2_10;

and.b16 %rs2, %rs1, 255;
setp.eq.s16	%p2, %rs2, 0;
mov.u32 %r5, %nctaid.x;
mul.lo.s32 %r6, %r5, %r1;
cvt.u64.u32	%rd7, %r6;
add.f32 %f2, %f3, 0f3F800000;
@%p2 bra BB2_6;

BB2_2:
or.b64 %rd33, %rd61, %rd25;
and.b64 %rd34, %rd33, -4294967296;
setp.eq.s64	%p3, %rd34, 0;
@%p3 bra BB2_4;
bra.uni BB2_3;

BB2_4:
cvt.u32.u64	%r7, %rd25;
cvt.u32.u64	%r8, %rd61;
div.u32 %r9, %r8, %r7;
rem.u32 %r10, %r8, %r7;
cvt.u64.u32	%rd59, %r9;
cvt.u64.u32	%rd60, %r10;
bra.uni BB2_5;

BB2_3:
div.u64 %rd59, %rd61, %rd25;
rem.u64 %rd60, %rd61, %rd25;

BB2_5:
shl.b64 %rd35, %rd59, 3;
add.s64 %rd36, %rd5, %rd35;
ld.global.u64 %rd37, [%rd36];
mul.lo.s64 %rd38, %rd37, %rd25;
add.s64 %rd39, %rd38, %rd60;
shl.b64 %rd40, %rd39, 2;
add.s64 %rd41, %rd3, %rd40;
add.s64 %rd42, %rd1, %rd40;
shl.b64 %rd43, %rd61, 2;
add.s64 %rd44, %rd4, %rd43;
ld.global.f32 %f4, [%rd44];
ld.global.f32 %f5, [%rd41];
mul.f32 %f6, %f5, %f3;
fma.rn.f32 %f7, %f1, %f4, %f6;
st.global.f32 [%rd41], %f7;
mul.f32 %f8, %f2, %f7;
sub.f32 %f9, %f8, %f6;
add.s64 %rd45, %rd2, %rd43;
st.global.f32 [%rd45], %f9;
ld.global.f32 %f10, [%rd42];
sub.f32 %f11, %f10, %f9;
st.global.f32 [%rd42], %f11;
add.s64 %rd61, %rd7, %rd61;
setp.lt.u64	%p4, %rd61, %rd24;
@%p4 bra BB2_2;
bra.uni BB2_10;

BB2_6:
or.b64 %rd46, %rd61, %rd25;
and.b64 %rd47, %rd46, -4294967296;
setp.eq.s64	%p5, %rd47, 0;
@%p5 bra BB2_8;
bra.uni BB2_7;

BB2_8:
cvt.u32.u64	%r11, %rd25;
cvt.u32.u64	%r12, %rd61;
div.u32 %r13, %r12, %r11;
rem.u32 %r14, %r12, %r11;
cvt.u64.u32	%rd62, %r13;
cvt.u64.u32	%rd63, %r14;
bra.uni BB2_9;

BB2_7:
div.u64 %rd62, %rd61, %rd25;
rem.u64 %rd63, %rd61, %rd25;

BB2_9:
shl.b64 %rd48, %rd62, 3;
add.s64 %rd49, %rd5, %rd48;
ld.global.u64 %rd50, [%rd49];
mul.lo.s64 %rd51, %rd50, %rd25;
add.s64 %rd52, %rd51, %rd63;
shl.b64 %rd53, %rd52, 2;
add.s64 %rd54, %rd3, %rd53;
add.s64 %rd55, %rd1, %rd53;
shl.b64 %rd56, %rd61, 2;
add.s64 %rd57, %rd4, %rd56;
ld.global.f32 %f12, [%rd57];
ld.global.f32 %f13, [%rd54];
mul.f32 %f14, %f13, %f3;
fma.rn.f32 %f15, %f1, %f12, %f14;
add.s64 %rd58, %rd2, %rd56;
st.global.f32 [%rd58], %f15;
st.global.f32 [%rd54], %f15;
ld.global.f32 %f16, [%rd55];
sub.f32 %f17, %f16, %f15;
st.global.f32 [%rd55], %f17;
add.s64 %rd61, %rd7, %rd61;
setp.lt.u64	%p6, %rd61, %rd24;
@%p6 bra BB2_6;

BB2_10:
ret;
}




// ===== COMPILED SASS (sm_100) =====

	.target	sm_100

	.elftype	@"ET_EXEC"


//--------------------- .note.nv.tkinfo           --------------------------
	.section	.note.nv.tkinfo,"",@"SHT_NOTE"
	.sectionflags	@"SHF_NOTE_NV_TKINFO"
	.tkinfo
        /*0018*/ 	.word	0x00000002
        /*0030*/ 	.string	""
        /*0030*/ 	.string	"ptxas"
        /*0030*/ 	.string	"Cuda compilation tools, release 13.0, V13.0.88"
        /*0030*/ 	.string	"Build cuda_13.0.r13.0/compiler.36424714_0"
        /*0030*/ 	.string	"-arch sm_100 "



//--------------------- .note.nv.cuinfo           --------------------------
	.section	.note.nv.cuinfo,"",@"SHT_NOTE"
	.sectionflags	@"SHF_NOTE_NV_CUINFO"
        /*0018*/ 	.short	0x0002
        /*001a*/ 	.short	0x003d
        /*001c*/ 	.short	0x0082
	.zero		2


//--------------------- .nv.info                  --------------------------
	.section	.nv.info,"",@"SHT_CUDA_INFO"
	.align	4


	//----- nvinfo : EIATTR_REGCOUNT
	.align		4
        /*0000*/ 	.byte	0x04, 0x2f
        /*0002*/ 	.short	(.L_15 - .L_14)
	.align		4
.L_14:
        /*0004*/ 	.word	index@(_ZN6caffe217MomentumSGDKernelEiPKfS1_PfS2_S1_fbS2_)
        /*0008*/ 	.word	0x00000016


	//----- nvinfo : EIATTR_FRAME_SIZE
	.align		4
.L_15:
        /*000c*/ 	.byte	0x04, 0x11
        /*000e*/ 	.short	(.L_17 - .L_16)
	.align		4
.L_16:
        /*0010*/ 	.word	index@(_ZN6caffe217MomentumSGDKernelEiPKfS1_PfS2_S1_fbS2_)
        /*0014*/ 	.word	0x00000000


	//----- nvinfo : EIATTR_REGCOUNT
	.align		4
.L_17:
        /*0018*/ 	.byte	0x04, 0x2f
        /*001a*/ 	.short	(.L_19 - .L_18)
	.align		4
.L_18:
        /*001c*/ 	.word	index@(_ZN6caffe223SparseMomentumSGDKernelIiEEvmmfbPfS1_PKT_PKfS1_S6_)
        /*0020*/ 	.word	0x00000016


	//----- nvinfo : EIATTR_FRAME_SIZE
	.align		4
.L_19:
        /*0024*/ 	.byte	0x04, 0x11
        /*0026*/ 	.short	(.L_21 - .L_20)
	.align		4
.L_20:
        /*0028*/ 	.word	index@($__internal_3_$__cuda_sm20_rem_u64)
        /*002c*/ 	.word	0x00000000


	//----- nvinfo : EIATTR_FRAME_SIZE
	.align		4
.L_21:
        /*0030*/ 	.byte	0x04, 0x11
        /*0032*/ 	.short	(.L_23 - .L_22)
	.align		4
.L_22:
        /*0034*/ 	.word	index@($__internal_2_$__cuda_sm20_div_u64)
        /*0038*/ 	.word	0x00000000


	//----- nvinfo : EIATTR_FRAME_SIZE
	.align		4
.L_23:
        /*003c*/ 	.byte	0x04, 0x11
        /*003e*/ 	.short	(.L_25 - .L_24)
	.align		4
.L_24:
        /*0040*/ 	.word	index@(_ZN6caffe223SparseMomentumSGDKernelIiEEvmmfbPfS1_PKT_PKfS1_S6_)
        /*0044*/ 	.word	0x00000000


	//----- nvinfo : EIATTR_REGCOUNT
	.align		4
.L_25:
        /*0048*/ 	.byte	0x04, 0x2f
        /*004a*/ 	.short	(.L_27 - .L_26)
	.align		4
.L_26:
        /*004c*/ 	.word	index@(_ZN6caffe223SparseMomentumSGDKernelIlEEvmmfbPfS1_PKT_PKfS1_S6_)
        /*0050*/ 	.word	0x00000016


	//----- nvinfo : EIATTR_FRAME_SIZE
	.align		4
.L_27:
        /*0054*/ 	.byte	0x04, 0x11
        /*0056*/ 	.short	(.L_29 - .L_28)
	.align		4
.L_28:
        /*0058*/ 	.word	index@($__internal_1_$__cuda_sm20_rem_u64)
        /*005c*/ 	.word	0x00000000


	//----- nvinfo : EIATTR_FRAME_SIZE
	.align		4
.L_29:
        /*0060*/ 	.byte	0x04, 0x11
        /*0062*/ 	.short	(.L_31 - .L_30)
	.align		4
.L_30:
        /*0064*/ 	.word	index@($__internal_0_$__cuda_sm20_div_u64)
        /*0068*/ 	.word	0x00000000


	//----- nvinfo : EIATTR_FRAME_SIZE
	.align		4
.L_31:
        /*006c*/ 	.byte	0x04, 0x11
        /*006e*/ 	.short	(.L_33 - .L_32)
	.align		4
.L_32:
        /*0070*/ 	.word	index@(_ZN6caffe223SparseMomentumSGDKernelIlEEvmmfbPfS1_PKT_PKfS1_S6_)
        /*0074*/ 	.word	0x00000000


	//----- nvinfo : EIATTR_MIN_STACK_SIZE
	.align		4
.L_33:
        /*0078*/ 	.byte	0x04, 0x12
        /*007a*/ 	.short	(.L_35 - .L_34)
	.align		4
.L_34:
        /*007c*/ 	.word	index@(_ZN6caffe223SparseMomentumSGDKernelIlEEvmmfbPfS1_PKT_PKfS1_S6_)
        /*0080*/ 	.word	0x00000000


	//----- nvinfo : EIATTR_MIN_STACK_SIZE
	.align		4
.L_35:
        /*0084*/ 	.byte	0x04, 0x12
        /*0086*/ 	.short	(.L_37 - .L_36)
	.align		4
.L_36:
        /*0088*/ 	.word	index@(_ZN6caffe223SparseMomentumSGDKernelIiEEvmmfbPfS1_PKT_PKfS1_S6_)
        /*008c*/ 	.word	0x00000000


	//----- nvinfo : EIATTR_MIN_STACK_SIZE
	.align		4
.L_37:
        /*0090*/ 	.byte	0x04, 0x12
        /*0092*/ 	.short	(.L_39 - .L_38)
	.align		4
.L_38:
        /*0094*/ 	.word	index@(_ZN6caffe217MomentumSGDKernelEiPKfS1_PfS2_S1_fbS2_)
        /*0098*/ 	.word	0x00000000
.L_39:


//--------------------- .nv.compat                --------------------------
	.section	.nv.compat,"",@"SHT_CUDA_COMPAT_INFO"
	.align	4
        /*0000*/ 	.byte	0x02, 0x09, 0x00, 0x00, 0x02, 0x02, 0x01, 0x00, 0x02, 0x05, 0x05, 0x00, 0x03, 0x07, 0x01, 0x01
        /*0010*/ 	.byte	0x02, 0x03, 0x00, 0x00, 0x02, 0x06, 0x01, 0x00, 0x04, 0x0b, 0x08, 0x00, 0x09, 0x00, 0x00, 0x00
        /*0020*/ 	.byte	0x00, 0x00, 0x00, 0x00


//--------------------- .nv.info._ZN6caffe223SparseMomentumSGDKernelIlEEvmmfbPfS1_PKT_PKfS1_S6_ --------------------------
	.section	.nv.info._ZN6caffe223SparseMomentumSGDKernelIlEEvmmfbPfS1_PKT_PKfS1_S6_,"",@"SHT_CUDA_INFO"
	.sectionflags	@""
	.align	4


	//----- nvinfo : EIATTR_CUDA_API_VERSION
	.align		4
        /*0000*/ 	.byte	0x04, 0x37
        /*0002*/ 	.short	(.L_41 - .L_40)
.L_40:
        /*0004*/ 	.word	0x00000082


	//----- nvinfo : EIATTR_KPARAM_INFO
	.align		4
.L_41:
        /*0008*/ 	.byte	0x04, 0x17
        /*000a*/ 	.short	(.L_43 - .L_42)
.L_42:
        /*000c*/ 	.word	0x00000000
        /*0010*/ 	.short	0x0009
        /*0012*/ 	.short	0x0040
        /*0014*/ 	.byte	0x00, 0xf0, 0x21, 0x00


	//----- nvinfo : EIATTR_KPARAM_INFO
	.align		4
.L_43:
        /*0018*/ 	.byte	0x04, 0x17
        /*001a*/ 	.short	(.L_45 - .L_44)
.L_44:
        /*001c*/ 	.word	0x00000000
        /*0020*/ 	.short	0x0008
        /*0022*/ 	.short	0x0038
        /*0024*/ 	.byte	0x00, 0xf0, 0x21, 0x00


	//----- nvinfo : EIATTR_KPARAM_INFO
	.align		4
.L_45:
        /*0028*/ 	.byte	0x04, 0x17
        /*002a*/ 	.short	(.L_47 - .L_46)
.L_46:
        /*002c*/ 	.word	0x00000000
        /*0030*/ 	.short	0x0007
        /*0032*/ 	.short	0x0030
        /*0034*/ 	.byte	0x00, 0xf0, 0x21, 0x00


	//----- nvinfo : EIATTR_KPARAM_INFO
	.align		4
.L_47:
        /*0038*/ 	.byte	0x04, 0x17
        /*003a*/ 	.short	(.L_49 - .L_48)
.L_48:
        /*003c*/ 	.word	0x00000000
        /*0040*/ 	.short	0x0006
        /*0042*/ 	.short	0x0028
        /*0044*/ 	.byte	0x00, 0xf0, 0x21, 0x00


	//----- nvinfo : EIATTR_KPARAM_INFO
	.align		4
.L_49:
        /*0048*/ 	.byte	0x04, 0x17
        /*004a*/ 	.short	(.L_51 - .L_50)
.L_50:
        /*004c*/ 	.word	0x00000000
        /*0050*/ 	.short	0x0005
        /*0052*/ 	.short	0x0020
        /*0054*/ 	.byte	0x00, 0xf0, 0x21, 0x00


	//----- nvinfo : EIATTR_KPARAM_INFO
	.align		4
.L_51:
        /*0058*/ 	.byte	0x04, 0x17
        /*005a*/ 	.short	(.L_53 - .L_52)
.L_52:
        /*005c*/ 	.word	0x00000000
        /*0060*/ 	.short	0x0004
        /*0062*/ 	.short	0x0018
        /*0064*/ 	.byte	0x00, 0xf0, 0x21, 0x00


	//----- nvinfo : EIATTR_KPARAM_INFO
	.align		4
.L_53:
        /*0068*/ 	.byte	0x04, 0x17
        /*006a*/ 	.short	(.L_55 - .L_54)
.L_54:
        /*006c*/ 	.word	0x00000000
        /*0070*/ 	.short	0x0003
        /*0072*/ 	.short	0x0014
        /*0074*/ 	.byte	0x00, 0xf0, 0x05, 0x00


	//----- nvinfo : EIATTR_KPARAM_INFO
	.align		4
.L_55:
        /*0078*/ 	.byte	0x04, 0x17
        /*007a*/ 	.short	(.L_57 - .L_56)
.L_56:
        /*007c*/ 	.word	0x00000000
        /*0080*/ 	.short	0x0002
        /*0082*/ 	.short	0x0010
        /*0084*/ 	.byte	0x00, 0xf0, 0x11, 0x00


	//----- nvinfo : EIATTR_KPARAM_INFO
	.align		4
.L_57:
        /*0088*/ 	.byte	0x04, 0x17
        /*008a*/ 	.short	(.L_59 - .L_58)
.L_58:
        /*008c*/ 	.word	0x00000000
        /*0090*/ 	.short	0x0001
        /*0092*/ 	.short	0x0008
        /*0094*/ 	.byte	0x00, 0xf0, 0x21, 0x00


	//----- nvinfo : EIATTR_KPARAM_INFO
	.align		4
.L_59:
        /*0098*/ 	.byte	0x04, 0x17
        /*009a*/ 	.short	(.L_61 - .L_60)
.L_60:
        /*009c*/ 	.word	0x00000000
        /*00a0*/ 	.short	0x0000
        /*00a2*/ 	.short	0x0000
        /*00a4*/ 	.byte	0x00, 0xf0, 0x21, 0x00


	//----- nvinfo : EIATTR_SPARSE_MMA_MASK
	.align		4
.L_61:
        /*00a8*/ 	.byte	0x03, 0x50
        /*00aa*/ 	.short	0x0000


	//----- nvinfo : EIATTR_MAXREG_COUNT
	.align		4
        /*00ac*/ 	.byte	0x03, 0x1b
        /*00ae*/ 	.short	0x00ff


	//----- nvinfo : EIATTR_MERCURY_ISA_VERSION
	.align		4
        /*00b0*/ 	.byte	0x03, 0x5f
        /*00b2*/ 	.short	0x0101


	//----- nvinfo : EIATTR_VRC_CTA_INIT_COUNT
	.align		4
        /*00b4*/ 	.byte	0x02, 0x4a
	.zero		1
	.zero		1


	//----- nvinfo : EIATTR_EXIT_INSTR_OFFSETS
	.align		4
        /*00b8*/ 	.byte	0x04, 0x1c
        /*00ba*/ 	.short	(.L_63 - .L_62)


	//   ....[0]....
.L_62:
        /*00bc*/ 	.word	0x00000080


	//   ....[1]....
        /*00c0*/ 	.word	0x000006f0


	//   ....[2]....
        /*00c4*/ 	.word	0x00000b70


	//----- nvinfo : EIATTR_CRS_STACK_SIZE
	.align		4
.L_63:
        /*00c8*/ 	.byte	0x04, 0x1e
        /*00ca*/ 	.short	(.L_65 - .L_64)
.L_64:
        /*00cc*/ 	.word	0x00000000


	//----- nvinfo : EIATTR_CBANK_PARAM_SIZE
	.align		4
.L_65:
        /*00d0*/ 	.byte	0x03, 0x19
        /*00d2*/ 	.short	0x0048


	//----- nvinfo : EIATTR_PARAM_CBANK
	.align		4
        /*00d4*/ 	.byte	0x04, 0x0a
        /*00d6*/ 	.short	(.L_67 - .L_66)
	.align		4
.L_66:
        /*00d8*/ 	.word	index@(.nv.constant0._ZN6caffe223SparseMomentumSGDKernelIlEEvmmfbPfS1_PKT_PKfS1_S6_)
        /*00dc*/ 	.short	0x0380
        /*00de*/ 	.short	0x0048


	//----- nvinfo : EIATTR_SW_WAR
	.align		4
.L_67:
        /*00e0*/ 	.byte	0x04, 0x36
        /*00e2*/ 	.short	(.L_69 - .L_68)
.L_68:
        /*00e4*/ 	.word	0x00000008
.L_69:


//--------------------- .nv.info._ZN6caffe223SparseMomentumSGDKernelIiEEvmmfbPfS1_PKT_PKfS1_S6_ --------------------------
	.section	.nv.info._ZN6caffe223SparseMomentumSGDKernelIiEEvmmfbPfS1_PKT_PKfS1_S6_,"",@"SHT_CUDA_INFO"
	.sectionflags	@""
	.align	4


	//----- nvinfo : EIATTR_CUDA_API_VERSION
	.align		4
        /*0000*/ 	.byte	0x04, 0x37
        /*0002*/ 	.short	(.L_71 - .L_70)
.L_70:
        /*0004*/ 	.word	0x00000082


	//----- nvinfo : EIATTR_KPARAM_INFO
	.align		4
.L_71:
        /*0008*/ 	.byte	0x04, 0x17
        /*000a*/ 	.short	(.L_73 - .L_72)
.L_72:
        /*000c*/ 	.word	0x00000000
        /*0010*/ 	.short	0x0009
        /*0012*/ 	.short	0x0040
        /*0014*/ 	.byte	0x00, 0xf0, 0x21, 0x00


	//----- nvinfo : EIATTR_KPARAM_INFO
	.align		4
.L_73:
        /*0018*/ 	.byte	0x04, 0x17
        /*001a*/ 	.short	(.L_75 - .L_74)
.L_74:
        /*001c*/ 	.word	0x00000000
        /*0020*/ 	.short	0x0008
        /*0022*/ 	.short	0x0038
        /*0024*/ 	.byte	0x00, 0xf0, 0x21, 0x00


	//----- nvinfo : EIATTR_KPARAM_INFO
	.align		4
.L_75:
        /*0028*/ 	.byte	0x04, 0x17
        /*002a*/ 	.short	(.L_77 - .L_76)
.L_76:
        /*002c*/ 	.word	0x00000000
        /*0030*/ 	.short	0x0007
        /*0032*/ 	.short	0x0030
        /*0034*/ 	.byte	0x00, 0xf0, 0x21, 0x00


	//----- nvinfo : EIATTR_KPARAM_INFO
	.align		4
.L_77:
        /*0038*/ 	.byte	0x04, 0x17
        /*003a*/ 	.short	(.L_79 - .L_78)
.L_78:
        /*003c*/ 	.word	0x00000000
        /*0040*/ 	.short	0x0006
        /*0042*/ 	.short	0x0028
        /*0044*/ 	.byte	0x00, 0xf0, 0x21, 0x00


	//----- nvinfo : EIATTR_KPARAM_INFO
	.align		4
.L_79:
        /*0048*/ 	.byte	0x04, 0x17
        /*004a*/ 	.short	(.L_81 - .L_80)
.L_80:
        /*004c*/ 	.word	0x00000000
        /*0050*/ 	.short	0x0005
        /*0052*/ 	.short	0x0020
        /*0054*/ 	.byte	0x00, 0xf0, 0x21, 0x00


	//----- nvinfo : EIATTR_KPARAM_INFO
	.align		4
.L_81:
        /*0058*/ 	.byte	0x04, 0x17
        /*005a*/ 	.short	(.L_83 - .L_82)
.L_82:
        /*005c*/ 	.word	0x00000000
        /*0060*/ 	.short	0x0004
        /*0062*/ 	.short	0x0018
        /*0064*/ 	.byte	0x00, 0xf0, 0x21, 0x00


	//----- nvinfo : EIATTR_KPARAM_INFO
	.align		4
.L_83:
        /*0068*/ 	.byte	0x04, 0x17
        /*006a*/ 	.short	(.L_85 - .L_84)
.L_84:
        /*006c*/ 	.word	0x00000000
        /*0070*/ 	.short	0x0003
        /*0072*/ 	.short	0x0014
        /*0074*/ 	.byte	0x00, 0xf0, 0x05, 0x00


	//----- nvinfo : EIATTR_KPARAM_INFO
	.align		4
.L_85:
        /*0078*/ 	.byte	0x04, 0x17
        /*007a*/ 	.short	(.L_87 - .L_86)
.L_86:
        /*007c*/ 	.word	0x00000000
        /*0080*/ 	.short	0x0002
        /*0082*/ 	.short	0x0010
        /*0084*/ 	.byte	0x00, 0xf0, 0x11, 0x00


	//----- nvinfo : EIATTR_KPARAM_INFO
	.align		4
.L_87:
        /*0088*/ 	.byte	0x04, 0x17
        /*008a*/ 	.short	(.L_89 - .L_88)
.L_88:
        /*008c*/ 	.word	0x00000000
        /*0090*/ 	.short	0x0001
        /*0092*/ 	.short	0x0008
        /*0094*/ 	.byte	0x00, 0xf0, 0x21, 0x00


	//----- nvinfo : EIATTR_KPARAM_INFO
	.align		4
.L_89:
        /*0098*/ 	.byte	0x04, 0x17
        /*009a*/ 	.short	(.L_91 - .L_90)
.L_90:
        /*009c*/ 	.word	0x00000000
        /*00a0*/ 	.short	0x0000
        /*00a2*/ 	.short	0x0000
        /*00a4*/ 	.byte	0x00, 0xf0, 0x21, 0x00


	//----- nvinfo : EIATTR_SPARSE_MMA_MASK
	.align		4
.L_91:
        /*00a8*/ 	.byte	0x03, 0x50
        /*00aa*/ 	.short	0x0000


	//----- nvinfo : EIATTR_MAXREG_COUNT
	.align		4
        /*00ac*/ 	.byte	0x03, 0x1b
        /*00ae*/ 	.short	0x00ff


	//----- nvinfo : EIATTR_MERCURY_ISA_VERSION
	.align		4
        /*00b0*/ 	.byte	0x03, 0x5f
        /*00b2*/ 	.short	0x0101


	//----- nvinfo : EIATTR_VRC_CTA_INIT_COUNT
	.align		4
        /*00b4*/ 	.byte	0x02, 0x4a
	.zero		1
	.zero		1


	//----- nvinfo : EIATTR_EXIT_INSTR_OFFSETS
	.align		4
        /*00b8*/ 	.byte	0x04, 0x1c
        /*00ba*/ 	.short	(.L_93 - .L_92)


	//   ....[0]....
.L_92:
        /*00bc*/ 	.word	0x00000080


	//   ....[1]....
        /*00c0*/ 	.word	0x00000700


	//   ....[2]....
        /*00c4*/ 	.word	0x00000b90


	//----- nvinfo : EIATTR_CRS_STACK_SIZE
	.align		4
.L_93:
        /*00c8*/ 	.byte	0x04, 0x1e
        /*00ca*/ 	.short	(.L_95 - .L_94)
.L_94:
        /*00cc*/ 	.word	0x00000000


	//----- nvinfo : EIATTR_CBANK_PARAM_SIZE
	.align		4
.L_95:
        /*00d0*/ 	.byte	0x03, 0x19
        /*00d2*/ 	.short	0x0048


	//----- nvinfo : EIATTR_PARAM_CBANK
	.align		4
        /*00d4*/ 	.byte	0x04, 0x0a
        /*00d6*/ 	.short	(.L_97 - .L_96)
	.align		4
.L_96:
        /*00d8*/ 	.word	index@(.nv.constant0._ZN6caffe223SparseMomentumSGDKernelIiEEvmmfbPfS1_PKT_PKfS1_S6_)
        /*00dc*/ 	.short	0x0380
        /*00de*/ 	.short	0x0048


	//----- nvinfo : EIATTR_SW_WAR
	.align		4
.L_97:
        /*00e0*/ 	.byte	0x04, 0x36
        /*00e2*/ 	.short	(.L_99 - .L_98)
.L_98:
        /*00e4*/ 	.word	0x00000008
.L_99:


//--------------------- .nv.info._ZN6caffe217MomentumSGDKernelEiPKfS1_PfS2_S1_fbS2_ --------------------------
	.section	.nv.info._ZN6caffe217MomentumSGDKernelEiPKfS1_PfS2_S1_fbS2_,"",@"SHT_CUDA_INFO"
	.sectionflags	@""
	.align	4


	//----- nvinfo : EIATTR_CUDA_API_VERSION
	.align		4
        /*0000*/ 	.byte	0x04, 0x37
        /*0002*/ 	.short	(.L_101 - .L_100)
.L_100:
        /*0004*/ 	.word	0x00000082


	//----- nvinfo : EIATTR_KPARAM_INFO
	.align		4
.L_101:
        /*0008*/ 	.byte	0x04, 0x17
        /*000a*/ 	.short	(.L_103 - .L_102)
.L_102:
        /*000c*/ 	.word	0x00000000
        /*0010*/ 	.short	0x0008
        /*0012*/ 	.short	0x0038
        /*0014*/ 	.byte	0x00, 0xf0, 0x21, 0x00


	//----- nvinfo : EIATTR_KPARAM_INFO
	.align		4
.L_103:
        /*0018*/ 	.byte	0x04, 0x17
        /*001a*/ 	.short	(.L_105 - .L_104)
.L_104:
        /*001c*/ 	.word	0x00000000
        /*0020*/ 	.short	0x0007
        /*0022*/ 	.short	0x0034
        /*0024*/ 	.byte	0x00, 0xf0, 0x05, 0x00


	//----- nvinfo : EIATTR_KPARAM_INFO
	.align		4
.L_105:
        /*0028*/ 	.byte	0x04, 0x17
        /*002a*/ 	.short	(.L_107 - .L_106)
.L_106:
        /*002c*/ 	.word	0x00000000
        /*0030*/ 	.short	0x0006
        /*0032*/ 	.short	0x0030
        /*0034*/ 	.byte	0x00, 0xf0, 0x11, 0x00


	//----- nvinfo : EIATTR_KPARAM_INFO
	.align		4
.L_107:
        /*0038*/ 	.byte	0x04, 0x17
        /*003a*/ 	.short	(.L_109 - .L_108)
.L_108:
        /*003c*/ 	.word	0x00000000
        /*0040*/ 	.short	0x0005
        /*0042*/ 	.short	0x0028
        /*0044*/ 	.byte	0x00, 0xf0, 0x21, 0x00


	//----- nvinfo : EIATTR_KPARAM_INFO
	.align		4
.L_109:
        /*0048*/ 	.byte	0x04, 0x17
        /*004a*/ 	.short	(.L_111 - .L_110)
.L_110:
        /*004c*/ 	.word	0x00000000
        /*0050*/ 	.short	0x0004
        /*0052*/ 	.short	0x0020
        /*0054*/ 	.byte	0x00, 0xf0, 0x21, 0x00


	//----- nvinfo : EIATTR_KPARAM_INFO
	.align		4
.L_111:
        /*0058*/ 	.byte	0x04, 0x17
        /*005a*/ 	.short	(.L_113 - .L_112)
.L_112:
        /*005c*/ 	.word	0x00000000
        /*0060*/ 	.short	0x0003
        /*0062*/ 	.short	0x0018
        /*0064*/ 	.byte	0x00, 0xf0, 0x21, 0x00


	//----- nvinfo : EIATTR_KPARAM_INFO
	.align		4
.L_113:
        /*0068*/ 	.byte	0x04, 0x17
        /*006a*/ 	.short	(.L_115 - .L_114)
.L_114:
        /*006c*/ 	.word	0x00000000
        /*0070*/ 	.short	0x0002
        /*0072*/ 	.short	0x0010
        /*0074*/ 	.byte	0x00, 0xf0, 0x21, 0x00


	//----- nvinfo : EIATTR_KPARAM_INFO
	.align		4
.L_115:
        /*0078*/ 	.byte	0x04, 0x17
        /*007a*/ 	.short	(.L_117 - .L_116)
.L_116:
        /*007c*/ 	.word	0x00000000
        /*0080*/ 	.short	0x0001
        /*0082*/ 	.short	0x0008
        /*0084*/ 	.byte	0x00, 0xf0, 0x21, 0x00


	//----- nvinfo : EIATTR_KPARAM_INFO
	.align		4
.L_117:
        /*0088*/ 	.byte	0x04, 0x17
        /*008a*/ 	.short	(.L_119 - .L_118)
.L_118:
        /*008c*/ 	.word	0x00000000
        /*0090*/ 	.short	0x0000
        /*0092*/ 	.short	0x0000
        /*0094*/ 	.byte	0x00, 0xf0, 0x11, 0x00


	//----- nvinfo : EIATTR_SPARSE_MMA_MASK
	.align		4
.L_119:
        /*0098*/ 	.byte	0x03, 0x50
        /*009a*/ 	.short	0x0000


	//----- nvinfo : EIATTR_MAXREG_COUNT
	.align		4
        /*009c*/ 	.byte	0x03, 0x1b
        /*009e*/ 	.short	0x00ff


	//----- nvinfo : EIATTR_MERCURY_ISA_VERSION
	.align		4
        /*00a0*/ 	.byte	0x03, 0x5f
        /*00a2*/ 	.short	0x0101


	//----- nvinfo : EIATTR_VRC_CTA_INIT_COUNT
	.align		4
        /*00a4*/ 	.byte	0x02, 0x4a
	.zero		1
	.zero		1


	//----- nvinfo : EIATTR_EXIT_INSTR_OFFSETS
	.align		4
        /*00a8*/ 	.byte	0x04, 0x1c
        /*00aa*/ 	.short	(.L_121 - .L_120)


	//   ....[0]....
.L_120:
        /*00ac*/ 	.word	0x00000120


	//   ....[1]....
        /*00b0*/ 	.word	0x000003e0


	//   ....[2]....
        /*00b4*/ 	.word	0x00000570


	//   ....[3]....
        /*00b8*/ 	.word	0x000005a0


	//   ....[4]....
        /*00bc*/ 	.word	0x00000850


	//   ....[5]....
        /*00c0*/ 	.word	0x000009d0


	//----- nvinfo : EIATTR_CRS_STACK_SIZE
	.align		4
.L_121:
        /*00c4*/ 	.byte	0x04, 0x1e
        /*00c6*/ 	.short	(.L_123 - .L_122)
.L_122:
        /*00c8*/ 	.word	0x00000000


	//----- nvinfo : EIATTR_CBANK_PARAM_SIZE
	.align		4
.L_123:
        /*00cc*/ 	.byte	0x03, 0x19
        /*00ce*/ 	.short	0x0040


	//----- nvinfo : EIATTR_PARAM_CBANK
	.align		4
        /*00d0*/ 	.byte	0x04, 0x0a
        /*00d2*/ 	.short	(.L_125 - .L_124)
	.align		4
.L_124:
        /*00d4*/ 	.word	index@(.nv.constant0._ZN6caffe217MomentumSGDKernelEiPKfS1_PfS2_S1_fbS2_)
        /*00d8*/ 	.short	0x0380
        /*00da*/ 	.short	0x0040


	//----- nvinfo : EIATTR_SW_WAR
	.align		4
.L_125:
        /*00dc*/ 	.byte	0x04, 0x36
        /*00de*/ 	.short	(.L_127 - .L_126)
.L_126:
        /*00e0*/ 	.word	0x00000008
.L_127:


//--------------------- .nv.callgraph             --------------------------
	.section	.nv.callgraph,"",@"SHT_CUDA_CALLGRAPH"
	.align	4
	.sectionentsize	8
	.align		4
        /*0000*/ 	.word	0x00000000
	.align		4
        /*0004*/ 	.word	0xffffffff
	.align		4
        /*0008*/ 	.word	0x00000000
	.align		4
        /*000c*/ 	.word	0xfffffffe
	.align		4
        /*0010*/ 	.word	0x00000000
	.align		4
        /*0014*/ 	.word	0xfffffffd
	.align		4
        /*0018*/ 	.word	0x00000000
	.align		4
        /*001c*/ 	.word	0xfffffffc


//--------------------- .nv.constant4             --------------------------
	.section	.nv.constant4,"a",@progbits
	.align	8
	.align		8
.nv.constant4:
        /*0000*/ 	.dword	_ZTVSt9basic_iosIcSt11char_traitsIcEE
	.align		8
        /*0008*/ 	.dword	_ZTTSo
	.align		8
        /*0010*/ 	.dword	_ZTVSt15basic_streambufIcSt11char_traitsIcEE
	.align		8
        /*0018*/ 	.dword	_ZTVNSt7__cxx1115basic_stringbufIcSt11char_traitsIcESaIcEEE
	.align		8
        /*0020*/ 	.dword	_ZTTNSt7__cxx1119basic_ostringstreamIcSt11char_traitsIcESaIcEEE
	.align		8
        /*0028*/ 	.dword	_ZTVN10__cxxabiv119__pointer_type_infoE
	.align		8
        /*0030*/ 	.dword	_ZTVN10__cxxabiv120__function_type_infoE
	.align		8
        /*0038*/ 	.dword	_ZTVN10__cxxabiv117__class_type_infoE
	.align		8
        /*0040*/ 	.dword	_ZTVN10__cxxabiv120__si_class_type_infoE
	.align		8
        /*0048*/ 	.dword	_ZTVN3c105ErrorE
	.align		8
        /*0050*/ 	.dword	_ZTVN6caffe28OperatorINS_11CUDAContextEEE
	.align		8
        /*0058*/ 	.dword	_ZTVN6caffe213MomentumSGDOpIfNS_11CUDAContextEEE
	.align		8
        /*0060*/ 	.dword	_ZTVN6caffe219MomentumSGDUpdateOpIfNS_11CUDAContextEEE
	.align		8
        /*0068*/ 	.dword	_ZTVN6caffe225SparseMomentumSGDUpdateOpIfNS_11CUDAContextEEE


//--------------------- .text._ZN6caffe223SparseMomentumSGDKernelIlEEvmmfbPfS1_PKT_PKfS1_S6_ --------------------------
	.section	.text._ZN6caffe223SparseMomentumSGDKernelIlEEvmmfbPfS1_PKT_PKfS1_S6_,"ax",@progbits
	.align	128
        .global         _ZN6caffe223SparseMomentumSGDKernelIlEEvmmfbPfS1_PKT_PKfS1_S6_
        .type           _ZN6caffe223SparseMomentumSGDKernelIlEEvmmfbPfS1_PKT_PKfS1_S6_,@function
        .size           _ZN6caffe223SparseMomentumSGDKernelIlEEvmmfbPfS1_PKT_PKfS1_S6_,(.L_x_37 - _ZN6caffe223SparseMomentumSGDKernelIlEEvmmfbPfS1_PKT_PKfS1_S6_)
        .other          _ZN6caffe223SparseMomentumSGDKernelIlEEvmmfbPfS1_PKT_PKfS1_S6_,@"STO_CUDA_ENTRY STV_DEFAULT"
_ZN6caffe223SparseMomentumSGDKernelIlEEvmmfbPfS1_PKT_PKfS1_S6_:
.text._ZN6caffe223SparseMomentumSGDKernelIlEEvmmfbPfS1_PKT_PKfS1_S6_:
[----:B------:R-:W-:Y:S01]  /*0000*/  LDC R1, c[0x0][0x37c] ;  /* 0x0000df00ff017b82 */ /* 0x000fe20000000800 */
[----:B------:R-:W0:Y:S01]  /*0010*/  S2R R4, SR_CTAID.X ;  /* 0x0000000000047919 */ /* 0x000e220000002500 */
[----:B------:R-:W0:Y:S01]  /*0020*/  LDCU UR6, c[0x0][0x360] ;  /* 0x00006c00ff0677ac */ /* 0x000e220008000800 */
[----:B------:R-:W0:Y:S01]  /*0030*/  S2R R3, SR_TID.X ;  /* 0x0000000000037919 */ /* 0x000e220000002100 */
[----:B------:R-:W1:Y:S01]  /*0040*/  LDCU.64 UR4, c[0x0][0x380] ;  /* 0x00007000ff0477ac */ /* 0x000e620008000a00 */
[----:B0-----:R-:W-:-:S05]  /*0050*/  IMAD R4, R4, UR6, R3 ;  /* 0x0000000604047c24 */ /* 0x001fca000f8e0203 */
[----:B-1----:R-:W-:-:S04]  /*0060*/  ISETP.GE.U32.AND P0, PT, R4, UR4, PT ;  /* 0x0000000404007c0c */ /* 0x002fc8000bf06070 */
[----:B------:R-:W-:-:S13]  /*0070*/  ISETP.GE.U32.AND.EX P0, PT, RZ, UR5, PT, P0 ;  /* 0x00000005ff007c0c */ /* 0x000fda000bf06100 */
[----:B------:R-:W-:Y:S05]  /*0080*/  @P0 EXIT ;  /* 0x000000000000094d */ /* 0x000fea0003800000 */
[----:B------:R-:W0:Y:S01]  /*0090*/  LDCU.U8 UR4, c[0x0][0x394] ;  /* 0x00007280ff0477ac */ /* 0x000e220008000000 */
[----:B------:R-:W1:Y:S01]  /*00a0*/  LDC.64 R2, c[0x0][0x3c0] ;  /* 0x0000f000ff027b82 */ /* 0x000e620000000a00 */
[----:B------:R-:W1:Y:S01]  /*00b0*/  LDCU.64 UR10, c[0x0][0x358] ;  /* 0x00006b00ff0a77ac */ /* 0x000e620008000a00 */
[----:B------:R-:W2:Y:S01]  /*00c0*/  LDCU UR5, c[0x0][0x370] ;  /* 0x00006e00ff0577ac */ /* 0x000ea20008000800 */
[----:B------:R-:W3:Y:S01]  /*00d0*/  LDCU UR13, c[0x0][0x390] ;  /* 0x00007200ff0d77ac */ /* 0x000ee20008000800 */
[----:B------:R-:W4:Y:S01]  /*00e0*/  LDCU UR7, c[0x0][0x38c] ;  /* 0x00007180ff0777ac */ /* 0x000f220008000800 */
[----:B0-----:R-:W-:Y:S01]  /*00f0*/  UPRMT UR4, UR4, 0x8880, URZ ;  /* 0x0000888004047896 */ /* 0x001fe200080000ff */
[----:B------:R-:W0:Y:S01]  /*0100*/  LDCU UR12, c[0x0][0x388] ;  /* 0x00007100ff0c77ac */ /* 0x000e220008000800 */
[----:B-1----:R1:W5:Y:S02]  /*0110*/  LDG.E R0, desc[UR10][R2.64] ;  /* 0x0000000a02007981 */ /* 0x002364000c1e1900 */
[----:B------:R-:W-:Y:S01]  /*0120*/  UPRMT UR4, UR4, 0x7710, URZ ;  /* 0x0000771004047896 */ /* 0x000fe200080000ff */
[----:B------:R-:W0:Y:S03]  /*0130*/  LDCU.64 UR8, c[0x0][0x388] ;  /* 0x00007100ff0877ac */ /* 0x000e260008000a00 */
[----:B------:R-:W-:Y:S01]  /*0140*/  ULOP3.LUT UP0, URZ, UR4, 0xff, URZ, 0xc0, !UPT ;  /* 0x000000ff04ff7892 */ /* 0x000fe2000f80c0ff */
[----:B------:R-:W0:Y:S01]  /*0150*/  LDCU.64 UR14, c[0x0][0x398] ;  /* 0x00007300ff0e77ac */ /* 0x000e220008000a00 */
[----:B-1----:R-:W-:-:S02]  /*0160*/  IMAD.MOV.U32 R3, RZ, RZ, R4 ;  /* 0x000000ffff037224 */ /* 0x002fc400078e0004 */
[----:B------:R-:W-:Y:S01]  /*0170*/  IMAD.MOV.U32 R2, RZ, RZ, RZ ;  /* 0x000000ffff027224 */ /* 0x000fe200078e00ff */
[----:B------:R-:W1:Y:S01]  /*0180*/  LDCU.128 UR16, c[0x0][0x3a0] ;  /* 0x00007400ff1077ac */ /* 0x000e620008000c00 */
[----:B------:R-:W0:Y:S01]  /*0190*/  LDCU.128 UR20, c[0x0][0x3b0] ;  /* 0x00007600ff1477ac */ /* 0x000e220008000c00 */
[----:B------:R-:W0:Y:S01]  /*01a0*/  LDCU.128 UR24, c[0x0][0x380] ;  /* 0x00007000ff1877ac */ /* 0x000e220008000c00 */
[----:B--2---:R-:W-:Y:S01]  /*01b0*/  UIMAD UR6, UR6, UR5, URZ ;  /* 0x00000005060672a4 */ /* 0x004fe2000f8e02ff */
[----:B---34-:R-:W-:Y:S11]  /*01c0*/  BRA.U !UP0, `(.L_x_0) ;  /* 0x00000005084c7547 */ /* 0x018ff6000b800000 */
[----:B------:R-:W2:Y:S01]  /*01d0*/  LDC R4, c[0x0][0x390] ;  /* 0x0000e400ff047b82 */ /* 0x000ea20000000800 */
[----:B------:R-:W-:Y:S01]  /*01e0*/  BSSY.RECONVERGENT B0, `(.L_x_1) ;  /* 0x0000050000007945 */ /* 0x000fe20003800200 */
[----:B------:R-:W3:Y:S01]  /*01f0*/  LDCU UR13, c[0x0][0x390] ;  /* 0x00007200ff0d77ac */ /* 0x000ee20008000800 */
[----:B------:R-:W4:Y:S01]  /*0200*/  LDCU UR7, c[0x0][0x38c] ;  /* 0x00007180ff0777ac */ /* 0x000f220008000800 */
[----:B0-----:R-:W0:Y:S01]  /*0210*/  LDCU UR12, c[0x0][0x388] ;  /* 0x00007100ff0c77ac */ /* 0x001e220008000800 */
[----:B------:R-:W0:Y:S01]  /*0220*/  LDCU.64 UR14, c[0x0][0x398] ;  /* 0x00007300ff0e77ac */ /* 0x000e220008000a00 */
[----:B-1----:R-:W1:Y:S01]  /*0230*/  LDCU.128 UR16, c[0x0][0x3a0] ;  /* 0x00007400ff1077ac */ /* 0x002e620008000c00 */
[----:B------:R-:W0:Y:S01]  /*0240*/  LDCU.128 UR20, c[0x0][0x3b0] ;  /* 0x00007600ff1477ac */ /* 0x000e220008000c00 */
[----:B--2---:R-:W-:Y:S01]  /*0250*/  FADD R4, R4, 1 ;  /* 0x3f80000004047421 */ /* 0x004fe20000000000 */
[----:B01-34-:R-:W2:Y:S06]  /*0260*/  LDCU.128 UR24, c[0x0][0x380] ;  /* 0x00007000ff1877ac */ /* 0x01beac0008000c00 */
.L_x_5:
[----:B0-----:R-:W-:Y:S01]  /*0270*/  LOP3.LUT R5, R2, UR7, RZ, 0xfc, !PT ;  /* 0x0000000702057c12 */ /* 0x001fe2000f8efcff */
[----:B------:R-:W-:Y:S03]  /*0280*/  BSSY.RECONVERGENT B1, `(.L_x_2) ;  /* 0x0000023000017945 */ /* 0x000fe60003800200 */
[----:B------:R-:W-:-:S13]  /*0290*/  ISETP.NE.U32.AND P0, PT, R5, RZ, PT ;  /* 0x000000ff0500720c */ /* 0x000fda0003f05070 */
[----:B------:R-:W-:Y:S05]  /*02a0*/  @!P0 BRA `(.L_x_3) ;  /* 0x0000000000248947 */ /* 0x000fea0003800000 */
[----:B------:R-:W-:-:S07]  /*02b0*/  MOV R6, 0x2d0 ;  /* 0x000002d000067802 */ /* 0x000fce0000000f00 */
[----:B--2--5:R-:W-:Y:S05]  /*02c0*/  CALL.REL.NOINC `($__internal_0_$__cuda_sm20_div_u64) ;  /* 0x00000008002c7944 */ /* 0x024fea0003c00000 */
[----:B------:R-:W-:Y:S01]  /*02d0*/  IMAD.MOV.U32 R6, RZ, RZ, R8 ;  /* 0x000000ffff067224 */ /* 0x000fe200078e0008 */
[----:B------:R-:W-:Y:S02]  /*02e0*/  MOV R7, R5 ;  /* 0x0000000500077202 */ /* 0x000fe40000000f00 */
[----:B------:R-:W-:-:S07]  /*02f0*/  MOV R8, 0x310 ;  /* 0x0000031000087802 */ /* 0x000fce0000000f00 */
[----:B------:R-:W-:Y:S05]  /*0300*/  CALL.REL.NOINC `($__internal_1_$__cuda_sm20_rem_u64) ;  /* 0x0000000c00307944 */ /* 0x000fea0003c00000 */
[----:B------:R-:W-:Y:S02]  /*0310*/  IMAD.MOV.U32 R8, RZ, RZ, R10 ;  /* 0x000000ffff087224 */ /* 0x000fe400078e000a */
[----:B------:R-:W-:Y:S01]  /*0320*/  IMAD.MOV.U32 R9, RZ, RZ, R11 ;  /* 0x000000ffff097224 */ /* 0x000fe200078e000b */
[----:B------:R-:W-:Y:S06]  /*0330*/  BRA `(.L_x_4) ;  /* 0x00000000005c7947 */ /* 0x000fec0003800000 */
.L_x_3:
[----:B------:R-:W0:Y:S08]  /*0340*/  I2F.U32.RP R5, UR12 ;  /* 0x0000000c00057d06 */ /* 0x000e300008209000 */
[----:B0-----:R-:W0:Y:S02]  /*0350*/  MUFU.RCP R5, R5 ;  /* 0x0000000500057308 */ /* 0x001e240000001000 */
[----:B0-----:R-:W-:-:S06]  /*0360*/  VIADD R6, R5, 0xffffffe ;  /* 0x0ffffffe05067836 */ /* 0x001fcc0000000000 */
[----:B------:R0:W1:Y:S02]  /*0370*/  F2I.FTZ.U32.TRUNC.NTZ R7, R6 ;  /* 0x0000000600077305 */ /* 0x000064000021f000 */
[----:B0-----:R-:W-:Y:S01]  /*0380*/  IMAD.MOV.U32 R6, RZ, RZ, RZ ;  /* 0x000000ffff067224 */ /* 0x001fe200078e00ff */
[----:B-1----:R-:W-:-:S05]  /*0390*/  IADD3 R9, PT, PT, RZ, -R7, RZ ;  /* 0x80000007ff097210 */ /* 0x002fca0007ffe0ff */
[----:B------:R-:W-:-:S04]  /*03a0*/  IMAD R9, R9, UR12, RZ ;  /* 0x0000000c09097c24 */ /* 0x000fc8000f8e02ff */
[----:B------:R-:W-:Y:S01]  /*03b0*/  IMAD.HI.U32 R8, R7, R9, R6 ;  /* 0x0000000907087227 */ /* 0x000fe200078e0006 */
[----:B------:R-:W-:-:S05]  /*03c0*/  LOP3.LUT R9, RZ, UR12, RZ, 0x33, !PT ;  /* 0x0000000cff097c12 */ /* 0x000fca000f8e33ff */
[----:B------:R-:W-:-:S04]  /*03d0*/  IMAD.HI.U32 R7, R8, R3, RZ ;  /* 0x0000000308077227 */ /* 0x000fc800078e00ff */
[----:B------:R-:W-:-:S04]  /*03e0*/  IMAD.MOV R8, RZ, RZ, -R7 ;  /* 0x000000ffff087224 */ /* 0x000fc800078e0a07 */
[----:B------:R-:W-:-:S05]  /*03f0*/  IMAD R8, R8, UR12, R3 ;  /* 0x0000000c08087c24 */ /* 0x000fca000f8e0203 */
[----:B------:R-:W-:-:S13]  /*0400*/  ISETP.GE.U32.AND P0, PT, R8, UR12, PT ;  /* 0x0000000c08007c0c */ /* 0x000fda000bf06070 */
[----:B------:R-:W-:Y:S01]  /*0410*/  @P0 VIADD R8, R8, -UR12 ;  /* 0x8000000c08080c36 */ /* 0x000fe20008000000 */
[----:B------:R-:W-:Y:S02]  /*0420*/  @P0 IADD3 R7, PT, PT, R7, 0x1, RZ ;  /* 0x0000000107070810 */ /* 0x000fe40007ffe0ff */
[----:B------:R-:W-:Y:S02]  /*0430*/  ISETP.NE.U32.AND P0, PT, RZ, UR12, PT ;  /* 0x0000000cff007c0c */ /* 0x000fe4000bf05070 */
[----:B------:R-:W-:-:S13]  /*0440*/  ISETP.GE.U32.AND P1, PT, R8, UR12, PT ;  /* 0x0000000c08007c0c */ /* 0x000fda000bf26070 */
[----:B------:R-:W-:Y:S02]  /*0450*/  @P1 VIADD R7, R7, 0x1 ;  /* 0x0000000107071836 */ /* 0x000fe40000000000 */
[----:B------:R-:W-:-:S03]  /*0460*/  @P1 VIADD R8, R8, -UR12 ;  /* 0x8000000c08081c36 */ /* 0x000fc60008000000 */
[C---:B------:R-:W-:Y:S01]  /*0470*/  SEL R6, R9.reuse, R7, !P0 ;  /* 0x0000000709067207 */ /* 0x040fe20004000000 */
[----:B------:R-:W-:Y:S01]  /*0480*/  IMAD.MOV.U32 R7, RZ, RZ, RZ ;  /* 0x000000ffff077224 */ /* 0x000fe200078e00ff */
[----:B------:R-:W-:Y:S01]  /*0490*/  SEL R8, R9, R8, !P0 ;  /* 0x0000000809087207 */ /* 0x000fe20004000000 */
[----:B------:R-:W-:-:S07]  /*04a0*/  HFMA2 R9, -RZ, RZ, 0, 0 ;  /* 0x00000000ff097431 */ /* 0x000fce00000001ff */
.L_x_4:
[----:B--2---:R-:W-:Y:S05]  /*04b0*/  BSYNC.RECONVERGENT B1 ;  /* 0x0000000000017941 */ /* 0x004fea0003800200 */
.L_x_2:
[----:B------:R-:W-:-:S04]  /*04c0*/  LEA R10, P0, R6, UR18, 0x3 ;  /* 0x00000012060a7c11 */ /* 0x000fc8000f8018ff */
[----:B------:R-:W-:-:S05]  /*04d0*/  LEA.HI.X R11, R6, UR19, R7, 0x3, P0 ;  /* 0x00000013060b7c11 */ /* 0x000fca00080f1c07 */
[----:B------:R0:W2:Y:S01]  /*04e0*/  LDG.E.64 R6, desc[UR10][R10.64] ;  /* 0x0000000a0a067981 */ /* 0x0000a2000c1e1b00 */
[----:B------:R-:W-:-:S05]  /*04f0*/  IMAD.SHL.U32 R12, R3, 0x4, RZ ;  /* 0x00000004030c7824 */ /* 0x000fca00078e00ff */
[----:B0-----:R-:W-:Y:S01]  /*0500*/  IADD3 R10, P1, PT, R12, UR20, RZ ;  /* 0x000000140c0a7c10 */ /* 0x001fe2000ff3e0ff */
[----:B--2---:R-:W-:Y:S02]  /*0510*/  IMAD R5, R7, UR26, RZ ;  /* 0x0000001a07057c24 */ /* 0x004fe4000f8e02ff */
[----:B------:R-:W-:-:S04]  /*0520*/  IMAD.WIDE.U32 R8, R6, UR26, R8 ;  /* 0x0000001a06087c25 */ /* 0x000fc8000f8e0008 */
[----:B------:R-:W-:Y:S02]  /*0530*/  IMAD R5, R6, UR27, R5 ;  /* 0x0000001b06057c24 */ /* 0x000fe4000f8e0205 */
[C---:B------:R-:W-:Y:S02]  /*0540*/  IMAD.SHL.U32 R13, R8.reuse, 0x4, RZ ;  /* 0x00000004080d7824 */ /* 0x040fe400078e00ff */
[----:B------:R-:W-:Y:S01]  /*0550*/  IMAD.IADD R5, R9, 0x1, R5 ;  /* 0x0000000109057824 */ /* 0x000fe200078e0205 */
[----:B------:R-:W-:Y:S02]  /*0560*/  SHF.L.U64.HI R9, R3, 0x2, R2 ;  /* 0x0000000203097819 */ /* 0x000fe40000010202 */
[----:B------:R-:W-:Y:S02]  /*0570*/  IADD3 R6, P0, PT, R13, UR16, RZ ;  /* 0x000000100d067c10 */ /* 0x000fe4000ff1e0ff */
[----:B------:R-:W-:Y:S02]  /*0580*/  SHF.L.U64.HI R14, R8, 0x2, R5 ;  /* 0x00000002080e7819 */ /* 0x000fe40000010205 */
[----:B------:R-:W-:-:S02]  /*0590*/  IADD3.X R11, PT, PT, R9, UR21, RZ, P1, !PT ;  /* 0x00000015090b7c10 */ /* 0x000fc40008ffe4ff */
[----:B------:R-:W-:-:S04]  /*05a0*/  IADD3.X R7, PT, PT, R14, UR17, RZ, P0, !PT ;  /* 0x000000110e077c10 */ /* 0x000fc800087fe4ff */
[----:B------:R-:W2:Y:S04]  /*05b0*/  LDG.E R11, desc[UR10][R10.64] ;  /* 0x0000000a0a0b7981 */ /* 0x000ea8000c1e1900 */
[----:B------:R-:W3:Y:S01]  /*05c0*/  LDG.E R5, desc[UR10][R6.64] ;  /* 0x0000000a06057981 */ /* 0x000ee2000c1e1900 */
[----:B------:R-:W-:Y:S02]  /*05d0*/  IADD3 R12, P1, PT, R12, UR22, RZ ;  /* 0x000000160c0c7c10 */ /* 0x000fe4000ff3e0ff */
[----:B------:R-:W-:Y:S02]  /*05e0*/  IADD3 R8, P0, PT, R13, UR14, RZ ;  /* 0x0000000e0d087c10 */ /* 0x000fe4000ff1e0ff */
[----:B------:R-:W-:Y:S02]  /*05f0*/  IADD3.X R13, PT, PT, R9, UR23, RZ, P1, !PT ;  /* 0x00000017090d7c10 */ /* 0x000fe40008ffe4ff */
[----:B------:R-:W-:Y:S01]  /*0600*/  IADD3.X R9, PT, PT, R14, UR15, RZ, P0, !PT ;  /* 0x0000000f0e097c10 */ /* 0x000fe200087fe4ff */
[----:B---3--:R-:W-:-:S04]  /*0610*/  FMUL R5, R5, UR13 ;  /* 0x0000000d05057c20 */ /* 0x008fc80008400000 */
[----:B--2--5:R-:W-:-:S04]  /*0620*/  FFMA R15, R0, R11, R5 ;  /* 0x0000000b000f7223 */ /* 0x024fc80000000005 */
[----:B------:R-:W-:Y:S01]  /*0630*/  FFMA R5, R4, R15, -R5 ;  /* 0x0000000f04057223 */ /* 0x000fe20000000805 */
[----:B------:R0:W-:Y:S04]  /*0640*/  STG.E desc[UR10][R6.64], R15 ;  /* 0x0000000f06007986 */ /* 0x0001e8000c10190a */
[----:B------:R0:W-:Y:S04]  /*0650*/  STG.E desc[UR10][R12.64], R5 ;  /* 0x000000050c007986 */ /* 0x0001e8000c10190a */
[----:B------:R-:W2:Y:S01]  /*0660*/  LDG.E R14, desc[UR10][R8.64] ;  /* 0x0000000a080e7981 */ /* 0x000ea2000c1e1900 */
[----:B------:R-:W-:-:S04]  /*0670*/  IADD3 R3, P0, PT, R3, UR6, RZ ;  /* 0x0000000603037c10 */ /* 0x000fc8000ff1e0ff */
[----:B------:R-:W-:Y:S02]  /*0680*/  IADD3.X R2, PT, PT, RZ, R2, RZ, P0, !PT ;  /* 0x00000002ff027210 */ /* 0x000fe400007fe4ff */
[----:B------:R-:W-:-:S04]  /*0690*/  ISETP.GE.U32.AND P0, PT, R3, UR24, PT ;  /* 0x0000001803007c0c */ /* 0x000fc8000bf06070 */
[----:B------:R-:W-:Y:S01]  /*06a0*/  ISETP.GE.U32.AND.EX P0, PT, R2, UR25, PT, P0 ;  /* 0x0000001902007c0c */ /* 0x000fe2000bf06100 */
[----:B--2---:R-:W-:-:S05]  /*06b0*/  FADD R11, -R5, R14 ;  /* 0x0000000e050b7221 */ /* 0x004fca0000000100 */
[----:B------:R0:W-:Y:S07]  /*06c0*/  STG.E desc[UR10][R8.64], R11 ;  /* 0x0000000b08007986 */ /* 0x0001ee000c10190a */
[----:B------:R-:W-:Y:S05]  /*06d0*/  @!P0 BRA `(.L_x_5) ;  /* 0xfffffff800e48947 */ /* 0x000fea000383ffff */
[----:B------:R-:W-:Y:S05]  /*06e0*/  BSYNC.RECONVERGENT B0 ;  /* 0x0000000000007941 */ /* 0x000fea0003800200 */
.L_x_1:
[----:B------:R-:W-:Y:S05]  /*06f0*/  EXIT ;  /* 0x000000000000794d */ /* 0x000fea0003800000 */
.L_x_0:
[----:B------:R-:W-:Y:S01]  /*0700*/  BSSY.RECONVERGENT B0, `(.L_x_6) ;  /* 0x0000046000007945 */ /* 0x000fe20003800200 */
.L_x_10:
[----:B--2---:R-:W-:Y:S01]  /*0710*/  LOP3.LUT R4, R2, UR7, RZ, 0xfc, !PT ;  /* 0x0000000702047c12 */ /* 0x004fe2000f8efcff */
[----:B------:R-:W-:Y:S03]  /*0720*/  BSSY.RECONVERGENT B1, `(.L_x_7) ;  /* 0x0000022000017945 */ /* 0x000fe60003800200 */
[----:B------:R-:W-:-:S13]  /*0730*/  ISETP.NE.U32.AND P0, PT, R4, RZ, PT ;  /* 0x000000ff0400720c */ /* 0x000fda0003f05070 */
[----:B------:R-:W-:Y:S05]  /*0740*/  @!P0 BRA `(.L_x_8) ;  /* 0x0000000000208947 */ /* 0x000fea0003800000 */
[----:B------:R-:W-:-:S07]  /*0750*/  MOV R6, 0x770 ;  /* 0x0000077000067802 */ /* 0x000fce0000000f00 */
[----:B01---5:R-:W-:Y:S05]  /*0760*/  CALL.REL.NOINC `($__internal_0_$__cuda_sm20_div_u64) ;  /* 0x0000000400047944 */ /* 0x023fea0003c00000 */
[----:B------:R-:W-:Y:S01]  /*0770*/  IMAD.MOV.U32 R4, RZ, RZ, R8 ;  /* 0x000000ffff047224 */ /* 0x000fe200078e0008 */
[----:B------:R-:W-:-:S07]  /*0780*/  MOV R8, 0x7a0 ;  /* 0x000007a000087802 */ /* 0x000fce0000000f00 */
[----:B------:R-:W-:Y:S05]  /*0790*/  CALL.REL.NOINC `($__internal_1_$__cuda_sm20_rem_u64) ;  /* 0x00000008000c7944 */ /* 0x000fea0003c00000 */
[----:B------:R-:W-:Y:S02]  /*07a0*/  IMAD.MOV.U32 R6, RZ, RZ, R10 ;  /* 0x000000ffff067224 */ /* 0x000fe400078e000a */
[----:B------:R-:W-:Y:S01]  /*07b0*/  IMAD.MOV.U32 R7, RZ, RZ, R11 ;  /* 0x000000ffff077224 */ /* 0x000fe200078e000b */
[----:B------:R-:W-:Y:S06]  /*07c0*/  BRA `(.L_x_9) ;  /* 0x00000000005c7947 */ /* 0x000fec0003800000 */
.L_x_8:
[----:B0-----:R-:W0:Y:S01]  /*07d0*/  I2F.U32.RP R7, UR12 ;  /* 0x0000000c00077d06 */ /* 0x001e220008209000 */
[----:B------:R-:W-:-:S07]  /*07e0*/  IMAD.MOV.U32 R4, RZ, RZ, RZ ;  /* 0x000000ffff047224 */ /* 0x000fce00078e00ff */
[----:B0-----:R-:W0:Y:S02]  /*07f0*/  MUFU.RCP R7, R7 ;  /* 0x0000000700077308 */ /* 0x001e240000001000 */
[----:B0-----:R-:W-:Y:S02]  /*0800*/  IADD3 R5, PT, PT, R7, 0xffffffe, RZ ;  /* 0x0ffffffe07057810 */ /* 0x001fe40007ffe0ff */
[----:B------:R-:W-:-:S04]  /*0810*/  LOP3.LUT R7, RZ, UR12, RZ, 0x33, !PT ;  /* 0x0000000cff077c12 */ /* 0x000fc8000f8e33ff */
[----:B------:R-:W0:Y:S02]  /*0820*/  F2I.FTZ.U32.TRUNC.NTZ R5, R5 ;  /* 0x0000000500057305 */ /* 0x000e24000021f000 */
[----:B0-----:R-:W-:-:S04]  /*0830*/  IMAD.MOV R9, RZ, RZ, -R5 ;  /* 0x000000ffff097224 */ /* 0x001fc800078e0a05 */
[----:B------:R-:W-:-:S04]  /*0840*/  IMAD R9, R9, UR12, RZ ;  /* 0x0000000c09097c24 */ /* 0x000fc8000f8e02ff */
[----:B------:R-:W-:Y:S01]  /*0850*/  IMAD.HI.U32 R4, R5, R9, R4 ;  /* 0x0000000905047227 */ /* 0x000fe200078e0004 */
[----:B------:R-:W-:-:S05]  /*0860*/  MOV R5, RZ ;  /* 0x000000ff00057202 */ /* 0x000fca0000000f00 */
[----:B------:R-:W-:-:S04]  /*0870*/  IMAD.HI.U32 R4, R4, R3, RZ ;  /* 0x0000000304047227 */ /* 0x000fc800078e00ff */
[----:B------:R-:W-:-:S04]  /*0880*/  IMAD.MOV R6, RZ, RZ, -R4 ;  /* 0x000000ffff067224 */ /* 0x000fc800078e0a04 */
[----:B------:R-:W-:-:S05]  /*0890*/  IMAD R6, R6, UR12, R3 ;  /* 0x0000000c06067c24 */ /* 0x000fca000f8e0203 */
[----:B------:R-:W-:-:S13]  /*08a0*/  ISETP.GE.U32.AND P0, PT, R6, UR12, PT ;  /* 0x0000000c06007c0c */ /* 0x000fda000bf06070 */
[----:B------:R-:W-:Y:S01]  /*08b0*/  @P0 IADD3 R6, PT, PT, R6, -UR12, RZ ;  /* 0x8000000c06060c10 */ /* 0x000fe2000fffe0ff */
[----:B------:R-:W-:Y:S01]  /*08c0*/  @P0 VIADD R4, R4, 0x1 ;  /* 0x0000000104040836 */ /* 0x000fe20000000000 */
[----:B------:R-:W-:Y:S02]  /*08d0*/  ISETP.NE.U32.AND P0, PT, RZ, UR12, PT ;  /* 0x0000000cff007c0c */ /* 0x000fe4000bf05070 */
[----:B------:R-:W-:-:S13]  /*08e0*/  ISETP.GE.U32.AND P1, PT, R6, UR12, PT ;  /* 0x0000000c06007c0c */ /* 0x000fda000bf26070 */
[----:B------:R-:W-:Y:S02]  /*08f0*/  @P1 VIADD R4, R4, 0x1 ;  /* 0x0000000104041836 */ /* 0x000fe40000000000 */
[----:B------:R-:W-:-:S03]  /*0900*/  @P1 VIADD R6, R6, -UR12 ;  /* 0x8000000c06061c36 */ /* 0x000fc60008000000 */
[C---:B------:R-:W-:Y:S02]  /*0910*/  SEL R4, R7.reuse, R4, !P0 ;  /* 0x0000000407047207 */ /* 0x040fe40004000000 */
[----:B------:R-:W-:Y:S01]  /*0920*/  SEL R6, R7, R6, !P0 ;  /* 0x0000000607067207 */ /* 0x000fe20004000000 */
[----:B------:R-:W-:-:S07]  /*0930*/  IMAD.MOV.U32 R7, RZ, RZ, RZ ;  /* 0x000000ffff077224 */ /* 0x000fce00078e00ff */
.L_x_9:
[----:B-1----:R-:W-:Y:S05]  /*0940*/  BSYNC.RECONVERGENT B1 ;  /* 0x0000000000017941 */ /* 0x002fea0003800200 */
.L_x_7:
[----:B------:R-:W-:-:S04]  /*0950*/  LEA R8, P0, R4, UR18, 0x3 ;  /* 0x0000001204087c11 */ /* 0x000fc8000f8018ff */
[----:B------:R-:W-:-:S05]  /*0960*/  LEA.HI.X R9, R4, UR19, R5, 0x3, P0 ;  /* 0x0000001304097c11 */ /* 0x000fca00080f1c05 */
[----:B------:R0:W2:Y:S01]  /*0970*/  LDG.E.64 R4, desc[UR10][R8.64] ;  /* 0x0000000a08047981 */ /* 0x0000a2000c1e1b00 */
[C---:B------:R-:W-:Y:S02]  /*0980*/  SHF.L.U32 R10, R3.reuse, 0x2, RZ ;  /* 0x00000002030a7819 */ /* 0x040fe400000006ff */
[----:B------:R-:W-:Y:S02]  /*0990*/  SHF.L.U64.HI R11, R3, 0x2, R2 ;  /* 0x00000002030b7819 */ /* 0x000fe40000010202 */
[----:B0-----:R-:W-:-:S04]  /*09a0*/  IADD3 R8, P1, PT, R10, UR20, RZ ;  /* 0x000000140a087c10 */ /* 0x001fc8000ff3e0ff */
[----:B------:R-:W-:-:S06]  /*09b0*/  IADD3.X R9, PT, PT, R11, UR21, RZ, P1, !PT ;  /* 0x000000150b097c10 */ /* 0x000fcc0008ffe4ff */
[----:B------:R-:W3:Y:S01]  /*09c0*/  LDG.E R9, desc[UR10][R8.64] ;  /* 0x0000000a08097981 */ /* 0x000ee2000c1e1900 */
[----:B--2---:R-:W-:Y:S02]  /*09d0*/  IMAD R5, R5, UR26, RZ ;  /* 0x0000001a05057c24 */ /* 0x004fe4000f8e02ff */
[----:B------:R-:W-:-:S04]  /*09e0*/  IMAD.WIDE.U32 R6, R4, UR26, R6 ;  /* 0x0000001a04067c25 */ /* 0x000fc8000f8e0006 */
[----:B------:R-:W-:Y:S02]  /*09f0*/  IMAD R5, R4, UR27, R5 ;  /* 0x0000001b04057c24 */ /* 0x000fe4000f8e0205 */
[----:B------:R-:W-:Y:S02]  /*0a00*/  IMAD.SHL.U32 R12, R6, 0x4, RZ ;  /* 0x00000004060c7824 */ /* 0x000fe400078e00ff */
[----:B------:R-:W-:-:S03]  /*0a10*/  IMAD.IADD R5, R7, 0x1, R5 ;  /* 0x0000000107057824 */ /* 0x000fc600078e0205 */
[----:B------:R-:W-:Y:S02]  /*0a20*/  IADD3 R4, P0, PT, R12, UR16, RZ ;  /* 0x000000100c047c10 */ /* 0x000fe4000ff1e0ff */
[----:B------:R-:W-:-:S04]  /*0a30*/  SHF.L.U64.HI R14, R6, 0x2, R5 ;  /* 0x00000002060e7819 */ /* 0x000fc80000010205 */
[----:B------:R-:W-:-:S05]  /*0a40*/  IADD3.X R5, PT, PT, R14, UR17, RZ, P0, !PT ;  /* 0x000000110e057c10 */ /* 0x000fca00087fe4ff */
[----:B------:R-:W2:Y:S01]  /*0a50*/  LDG.E R7, desc[UR10][R4.64] ;  /* 0x0000000a04077981 */ /* 0x000ea2000c1e1900 */
[----:B------:R-:W-:Y:S02]  /*0a60*/  IADD3 R10, P1, PT, R10, UR22, RZ ;  /* 0x000000160a0a7c10 */ /* 0x000fe4000ff3e0ff */
[----:B------:R-:W-:Y:S02]  /*0a70*/  IADD3 R6, P0, PT, R12, UR14, RZ ;  /* 0x0000000e0c067c10 */ /* 0x000fe4000ff1e0ff */
[----:B------:R-:W-:Y:S01]  /*0a80*/  IADD3.X R11, PT, PT, R11, UR23, RZ, P1, !PT ;  /* 0x000000170b0b7c10 */ /* 0x000fe20008ffe4ff */
[----:B--2---:R-:W-:Y:S01]  /*0a90*/  FMUL R13, R7, UR13 ;  /* 0x0000000d070d7c20 */ /* 0x004fe20008400000 */
[----:B------:R-:W-:-:S03]  /*0aa0*/  IADD3.X R7, PT, PT, R14, UR15, RZ, P0, !PT ;  /* 0x0000000f0e077c10 */ /* 0x000fc600087fe4ff */
[----:B---3-5:R-:W-:-:S05]  /*0ab0*/  FFMA R13, R0, R9, R13 ;  /* 0x00000009000d7223 */ /* 0x028fca000000000d */
[----:B------:R2:W-:Y:S04]  /*0ac0*/  STG.E desc[UR10][R10.64], R13 ;  /* 0x0000000d0a007986 */ /* 0x0005e8000c10190a */
[----:B------:R2:W-:Y:S04]  /*0ad0*/  STG.E desc[UR10][R4.64], R13 ;  /* 0x0000000d04007986 */ /* 0x0005e8000c10190a */
[----:B------:R-:W3:Y:S01]  /*0ae0*/  LDG.E R12, desc[UR10][R6.64] ;  /* 0x0000000a060c7981 */ /* 0x000ee2000c1e1900 */
[----:B------:R-:W-:-:S05]  /*0af0*/  IADD3 R3, P0, PT, R3, UR6, RZ ;  /* 0x0000000603037c10 */ /* 0x000fca000ff1e0ff */
[----:B------:R-:W-:Y:S01]  /*0b00*/  IMAD.X R2, RZ, RZ, R2, P0 ;  /* 0x000000ffff027224 */ /* 0x000fe200000e0602 */
[----:B------:R-:W-:-:S04]  /*0b10*/  ISETP.GE.U32.AND P0, PT, R3, UR24, PT ;  /* 0x0000001803007c0c */ /* 0x000fc8000bf06070 */
[----:B------:R-:W-:Y:S01]  /*0b20*/  ISETP.GE.U32.AND.EX P0, PT, R2, UR25, PT, P0 ;  /* 0x0000001902007c0c */ /* 0x000fe2000bf06100 */
[----:B---3--:R-:W-:-:S05]  /*0b30*/  FADD R15, -R13, R12 ;  /* 0x0000000c0d0f7221 */ /* 0x008fca0000000100 */
[----:B------:R2:W-:Y:S07]  /*0b40*/  STG.E desc[UR10][R6.64], R15 ;  /* 0x0000000f06007986 */ /* 0x0005ee000c10190a */
[----:B------:R-:W-:Y:S05]  /*0b50*/  @!P0 BRA `(.L_x_10) ;  /* 0xfffffff800ec8947 */ /* 0x000fea000383ffff */
[----:B------:R-:W-:Y:S05]  /*0b60*/  BSYNC.RECONVERGENT B0 ;  /* 0x0000000000007941 */ /* 0x000fea0003800200 */
.L_x_6:
[----:B------:R-:W-:Y:S05]  /*0b70*/  EXIT ;  /* 0x000000000000794d */ /* 0x000fea0003800000 */
        .weak           $__internal_0_$__cuda_sm20_div_u64
        .type           $__internal_0_$__cuda_sm20_div_u64,@function
        .size           $__internal_0_$__cuda_sm20_div_u64,($__internal_1_$__cuda_sm20_rem_u64 - $__internal_0_$__cuda_sm20_div_u64)
$__internal_0_$__cuda_sm20_div_u64:
[----:B------:R-:W-:Y:S01]  /*0b80*/  UMOV UR4, UR8 ;  /* 0x0000000800047c82 */ /* 0x000fe20008000000 */
[----:B------:R-:W-:Y:S02]  /*0b90*/  UMOV UR5, UR9 ;  /* 0x0000000900057c82 */ /* 0x000fe40008000000 */
[----:B------:R-:W0:Y:S08]  /*0ba0*/  I2F.U64.RP R5, UR4 ;  /* 0x0000000400057d12 */ /* 0x000e300008309000 */
[----:B0-----:R-:W0:Y:S02]  /*0bb0*/  MUFU.RCP R5, R5 ;  /* 0x0000000500057308 */ /* 0x001e240000001000 */
[----:B0-----:R-:W-:-:S06]  /*0bc0*/  VIADD R8, R5, 0x1ffffffe ;  /* 0x1ffffffe05087836 */ /* 0x001fcc0000000000 */
[----:B------:R-:W0:Y:S02]  /*0bd0*/  F2I.U64.TRUNC R8, R8 ;  /* 0x0000000800087311 */ /* 0x000e24000020d800 */
[----:B0-----:R-:W-:-:S04]  /*0be0*/  IMAD.WIDE.U32 R10, R8, UR8, RZ ;  /* 0x00000008080a7c25 */ /* 0x001fc8000f8e00ff */
[C---:B------:R-:W-:Y:S01]  /*0bf0*/  IMAD R7, R8.reuse, UR9, R11 ;  /* 0x0000000908077c24 */ /* 0x040fe2000f8e020b */
[----:B------:R-:W-:Y:S02]  /*0c00*/  IADD3 R13, P0, PT, RZ, -R10, RZ ;  /* 0x8000000aff0d7210 */ /* 0x000fe40007f1e0ff */
[----:B------:R-:W-:Y:S01]  /*0c10*/  MOV R11, R8 ;  /* 0x00000008000b7202 */ /* 0x000fe20000000f00 */
[----:B------:R-:W-:Y:S02]  /*0c20*/  IMAD R7, R9, UR8, R7 ;  /* 0x0000000809077c24 */ /* 0x000fe4000f8e0207 */
[----:B------:R-:W-:-:S04]  /*0c30*/  IMAD.HI.U32 R10, R8, R13, RZ ;  /* 0x0000000d080a7227 */ /* 0x000fc800078e00ff */
[----:B------:R-:W-:-:S04]  /*0c40*/  IMAD.X R7, RZ, RZ, ~R7, P0 ;  /* 0x000000ffff077224 */ /* 0x000fc800000e0e07 */
[----:B------:R-:W-:-:S04]  /*0c50*/  IMAD.WIDE.U32 R10, P0, R8, R7, R10 ;  /* 0x00000007080a7225 */ /* 0x000fc8000780000a */
[C---:B------:R-:W-:Y:S02]  /*0c60*/  IMAD R15, R9.reuse, R7, RZ ;  /* 0x00000007090f7224 */ /* 0x040fe400078e02ff */
[----:B------:R-:W-:-:S04]  /*0c70*/  IMAD.HI.U32 R10, P1, R9, R13, R10 ;  /* 0x0000000d090a7227 */ /* 0x000fc8000782000a */
[----:B------:R-:W-:Y:S01]  /*0c80*/  IMAD.HI.U32 R5, R9, R7, RZ ;  /* 0x0000000709057227 */ /* 0x000fe200078e00ff */
[----:B------:R-:W-:-:S03]  /*0c90*/  IADD3 R11, P2, PT, R15, R10, RZ ;  /* 0x0000000a0f0b7210 */ /* 0x000fc60007f5e0ff */
[----:B------:R-:W-:Y:S02]  /*0ca0*/  IMAD.X R5, R5, 0x1, R9, P0 ;  /* 0x0000000105057824 */ /* 0x000fe400000e0609 */
[----:B------:R-:W-:-:S03]  /*0cb0*/  IMAD.WIDE.U32 R8, R11, UR8, RZ ;  /* 0x000000080b087c25 */ /* 0x000fc6000f8e00ff */
[----:B------:R-:W-:Y:S01]  /*0cc0*/  IADD3.X R5, PT, PT, RZ, RZ, R5, P2, P1 ;  /* 0x000000ffff057210 */ /* 0x000fe200017e2405 */
[----:B------:R-:W-:Y:S01]  /*0cd0*/  IMAD R10, R11, UR9, R9 ;  /* 0x000000090b0a7c24 */ /* 0x000fe2000f8e0209 */
[----:B------:R-:W-:-:S03]  /*0ce0*/  IADD3 R9, P0, PT, RZ, -R8, RZ ;  /* 0x80000008ff097210 */ /* 0x000fc60007f1e0ff */
[----:B------:R-:W-:Y:S02]  /*0cf0*/  IMAD R7, R5, UR8, R10 ;  /* 0x0000000805077c24 */ /* 0x000fe4000f8e020a */
[----:B------:R-:W-:-:S04]  /*0d00*/  IMAD.HI.U32 R10, R11, R9, RZ ;  /* 0x000000090b0a7227 */ /* 0x000fc800078e00ff */
[----:B------:R-:W-:-:S04]  /*0d10*/  IMAD.X R8, RZ, RZ, ~R7, P0 ;  /* 0x000000ffff087224 */ /* 0x000fc800000e0e07 */
[----:B------:R-:W-:-:S04]  /*0d20*/  IMAD.WIDE.U32 R10, P0, R11, R8, R10 ;  /* 0x000000080b0a7225 */ /* 0x000fc8000780000a */
[C---:B------:R-:W-:Y:S02]  /*0d30*/  IMAD R12, R5.reuse, R8, RZ ;  /* 0x00000008050c7224 */ /* 0x040fe400078e02ff */
[----:B------:R-:W-:-:S04]  /*0d40*/  IMAD.HI.U32 R7, P1, R5, R9, R10 ;  /* 0x0000000905077227 */ /* 0x000fc8000782000a */
[----:B------:R-:W-:Y:S02]  /*0d50*/  HFMA2 R9, -RZ, RZ, 0, 0 ;  /* 0x00000000ff097431 */ /* 0x000fe400000001ff */
[----:B------:R-:W-:Y:S01]  /*0d60*/  IMAD.HI.U32 R8, R5, R8, RZ ;  /* 0x0000000805087227 */ /* 0x000fe200078e00ff */
[----:B------:R-:W-:-:S03]  /*0d70*/  IADD3 R7, P2, PT, R12, R7, RZ ;  /* 0x000000070c077210 */ /* 0x000fc60007f5e0ff */
[----:B------:R-:W-:Y:S02]  /*0d80*/  IMAD.X R5, R8, 0x1, R5, P0 ;  /* 0x0000000108057824 */ /* 0x000fe400000e0605 */
[----:B------:R-:W-:-:S03]  /*0d90*/  IMAD.HI.U32 R8, R7, R3, RZ ;  /* 0x0000000307087227 */ /* 0x000fc600078e00ff */
[----:B------:R-:W-:Y:S01]  /*0da0*/  IADD3.X R5, PT, PT, RZ, RZ, R5, P2, P1 ;  /* 0x000000ffff057210 */ /* 0x000fe200017e2405 */
[----:B------:R-:W-:-:S04]  /*0db0*/  IMAD.WIDE.U32 R8, R7, R2, R8 ;  /* 0x0000000207087225 */ /* 0x000fc800078e0008 */
[C---:B------:R-:W-:Y:S02]  /*0dc0*/  IMAD R10, R5.reuse, R2, RZ ;  /* 0x00000002050a7224 */ /* 0x040fe400078e02ff */
[----:B------:R-:W-:-:S04]  /*0dd0*/  IMAD.HI.U32 R7, P0, R5, R3, R8 ;  /* 0x0000000305077227 */ /* 0x000fc80007800008 */
[----:B------:R-:W-:Y:S01]  /*0de0*/  IMAD.HI.U32 R5, R5, R2, RZ ;  /* 0x0000000205057227 */ /* 0x000fe200078e00ff */
[----:B------:R-:W-:-:S03]  /*0df0*/  IADD3 R7, P1, PT, R10, R7, RZ ;  /* 0x000000070a077210 */ /* 0x000fc60007f3e0ff */
[----:B------:R-:W-:Y:S02]  /*0e00*/  IMAD.X R5, RZ, RZ, R5, P0 ;  /* 0x000000ffff057224 */ /* 0x000fe400000e0605 */
[----:B------:R-:W-:-:S04]  /*0e10*/  IMAD.WIDE.U32 R8, R7, UR8, RZ ;  /* 0x0000000807087c25 */ /* 0x000fc8000f8e00ff */
[----:B------:R-:W-:Y:S01]  /*0e20*/  IMAD.X R5, RZ, RZ, R5, P1 ;  /* 0x000000ffff057224 */ /* 0x000fe200008e0605 */
[----:B------:R-:W-:Y:S01]  /*0e30*/  IADD3 R12, P1, PT, -R8, R3, RZ ;  /* 0x00000003080c7210 */ /* 0x000fe20007f3e1ff */
[----:B------:R-:W-:-:S03]  /*0e40*/  IMAD R10, R7, UR9, R9 ;  /* 0x00000009070a7c24 */ /* 0x000fc6000f8e0209 */
[----:B------:R-:W-:Y:S01]  /*0e50*/  ISETP.GE.U32.AND P0, PT, R12, UR8, PT ;  /* 0x000000080c007c0c */ /* 0x000fe2000bf06070 */
[----:B------:R-:W-:-:S04]  /*0e60*/  IMAD R9, R5, UR8, R10 ;  /* 0x0000000805097c24 */ /* 0x000fc8000f8e020a */
[----:B------:R-:W-:Y:S01]  /*0e70*/  IMAD.X R14, R2, 0x1, ~R9, P1 ;  /* 0x00000001020e7824 */ /* 0x000fe200008e0e09 */
[----:B------:R-:W-:Y:S02]  /*0e80*/  IADD3 R9, P2, PT, R12, -UR8, RZ ;  /* 0x800000080c097c10 */ /* 0x000fe4000ff5e0ff */
[----:B------:R-:W-:Y:S02]  /*0e90*/  IADD3 R8, P1, PT, R7, 0x1, RZ ;  /* 0x0000000107087810 */ /* 0x000fe40007f3e0ff */
[C---:B------:R-:W-:Y:S02]  /*0ea0*/  ISETP.GE.U32.AND.EX P0, PT, R14.reuse, UR9, PT, P0 ;  /* 0x000000090e007c0c */ /* 0x040fe4000bf06100 */
[----:B------:R-:W-:Y:S02]  /*0eb0*/  IADD3.X R11, PT, PT, R14, ~UR9, RZ, P2, !PT ;  /* 0x800000090e0b7c10 */ /* 0x000fe400097fe4ff */
[----:B------:R-:W-:Y:S02]  /*0ec0*/  IADD3.X R10, PT, PT, RZ, R5, RZ, P1, !PT ;  /* 0x00000005ff0a7210 */ /* 0x000fe40000ffe4ff */
[----:B------:R-:W-:-:S02]  /*0ed0*/  SEL R9, R9, R12, P0 ;  /* 0x0000000c09097207 */ /* 0x000fc40000000000 */
[----:B------:R-:W-:Y:S02]  /*0ee0*/  SEL R7, R8, R7, P0 ;  /* 0x0000000708077207 */ /* 0x000fe40000000000 */
[----:B------:R-:W-:Y:S02]  /*0ef0*/  SEL R11, R11, R14, P0 ;  /* 0x0000000e0b0b7207 */ /* 0x000fe40000000000 */
[----:B------:R-:W-:Y:S02]  /*0f00*/  SEL R10, R10, R5, P0 ;  /* 0x000000050a0a7207 */ /* 0x000fe40000000000 */
[----:B------:R-:W-:Y:S02]  /*0f10*/  ISETP.GE.U32.AND P0, PT, R9, UR8, PT ;  /* 0x0000000809007c0c */ /* 0x000fe4000bf06070 */
[----:B------:R-:W-:Y:S02]  /*0f20*/  IADD3 R8, P2, PT, R7, 0x1, RZ ;  /* 0x0000000107087810 */ /* 0x000fe40007f5e0ff */
[----:B------:R-:W-:-:S02]  /*0f30*/  ISETP.GE.U32.AND.EX P0, PT, R11, UR9, PT, P0 ;  /* 0x000000090b007c0c */ /* 0x000fc4000bf06100 */
[----:B------:R-:W-:Y:S01]  /*0f40*/  ISETP.NE.U32.AND P1, PT, RZ, UR8, PT ;  /* 0x00000008ff007c0c */ /* 0x000fe2000bf25070 */
[----:B------:R-:W-:Y:S01]  /*0f50*/  IMAD.X R5, RZ, RZ, R10, P2 ;  /* 0x000000ffff057224 */ /* 0x000fe200010e060a */
[----:B------:R-:W-:Y:S01]  /*0f60*/  SEL R8, R8, R7, P0 ;  /* 0x0000000708087207 */ /* 0x000fe20000000000 */
[----:B------:R-:W-:Y:S01]  /*0f70*/  IMAD.MOV.U32 R7, RZ, RZ, 0x0 ;  /* 0x00000000ff077424 */ /* 0x000fe200078e00ff */
[----:B------:R-:W-:Y:S02]  /*0f80*/  ISETP.NE.AND.EX P1, PT, RZ, UR9, PT, P1 ;  /* 0x00000009ff007c0c */ /* 0x000fe4000bf25310 */
[----:B------:R-:W-:Y:S02]  /*0f90*/  SEL R5, R5, R10, P0 ;  /* 0x0000000a05057207 */ /* 0x000fe40000000000 */
[----:B------:R-:W-:Y:S02]  /*0fa0*/  SEL R8, R8, 0xffffffff, P1 ;  /* 0xffffffff08087807 */ /* 0x000fe40000800000 */
[----:B------:R-:W-:Y:S01]  /*0fb0*/  SEL R5, R5, 0xffffffff, P1 ;  /* 0xffffffff05057807 */ /* 0x000fe20000800000 */
[----:B------:R-:W-:Y:S06]  /*0fc0*/  RET.REL.NODEC R6 `(_ZN6caffe223SparseMomentumSGDKernelIlEEvmmfbPfS1_PKT_PKfS1_S6_) ;  /* 0xfffffff0060c7950 */ /* 0x000fec0003c3ffff */
        .weak           $__internal_1_$__cuda_sm20_rem_u64
        .type           $__internal_1_$__cuda_sm20_rem_u64,@function
        .size           $__internal_1_$__cuda_sm20_rem_u64,(.L_x_37 - $__internal_1_$__cuda_sm20_rem_u64)
$__internal_1_$__cuda_sm20_rem_u64:
[----:B------:R-:W-:Y:S01]  /*0fd0*/  UMOV UR4, UR8 ;  /* 0x0000000800047c82 */ /* 0x000fe20008000000 */
[----:B------:R-:W-:Y:S02]  /*0fe0*/  UMOV UR5, UR9 ;  /* 0x0000000900057c82 */ /* 0x000fe40008000000 */
[----:B------:R-:W0:Y:S08]  /*0ff0*/  I2F.U64.RP R9, UR4 ;  /* 0x0000000400097d12 */ /* 0x000e300008309000 */
[----:B0-----:R-:W0:Y:S02]  /*1000*/  MUFU.RCP R9, R9 ;  /* 0x0000000900097308 */ /* 0x001e240000001000 */
[----:B0-----:R-:W-:-:S06]  /*1010*/  IADD3 R10, PT, PT, R9, 0x1ffffffe, RZ ;  /* 0x1ffffffe090a7810 */ /* 0x001fcc0007ffe0ff */
[----:B------:R-:W0:Y:S02]  /*1020*/  F2I.U64.TRUNC R10, R10 ;  /* 0x0000000a000a7311 */ /* 0x000e24000020d800 */
[----:B0-----:R-:W-:-:S04]  /*1030*/  IMAD.WIDE.U32 R12, R10, UR8, RZ ;  /* 0x000000080a0c7c25 */ /* 0x001fc8000f8e00ff */
[----:B------:R-:W-:Y:S01]  /*1040*/  IMAD R13, R10, UR9, R13 ;  /* 0x000000090a0d7c24 */ /* 0x000fe2000f8e020d */
[----:B------:R-:W-:-:S03]  /*1050*/  IADD3 R15, P0, PT, RZ, -R12, RZ ;  /* 0x8000000cff0f7210 */ /* 0x000fc60007f1e0ff */
[----:B------:R-:W-:Y:S02]  /*1060*/  IMAD R13, R11, UR8, R13 ;  /* 0x000000080b0d7c24 */ /* 0x000fe4000f8e020d */
[----:B------:R-:W-:-:S04]  /*1070*/  IMAD.HI.U32 R12, R10, R15, RZ ;  /* 0x0000000f0a0c7227 */ /* 0x000fc800078e00ff */
[----:B------:R-:W-:Y:S02]  /*1080*/  IMAD.X R17, RZ, RZ, ~R13, P0 ;  /* 0x000000ffff117224 */ /* 0x000fe400000e0e0d */
[----:B------:R-:W-:Y:S02]  /*1090*/  IMAD.MOV.U32 R13, RZ, RZ, R10 ;  /* 0x000000ffff0d7224 */ /* 0x000fe400078e000a */
[-C--:B------:R-:W-:Y:S02]  /*10a0*/  IMAD R19, R11, R17.reuse, RZ ;  /* 0x000000110b137224 */ /* 0x080fe400078e02ff */
[----:B------:R-:W-:-:S04]  /*10b0*/  IMAD.WIDE.U32 R12, P0, R10, R17, R12 ;  /* 0x000000110a0c7225 */ /* 0x000fc8000780000c */
[----:B------:R-:W-:-:S04]  /*10c0*/  IMAD.HI.U32 R9, R11, R17, RZ ;  /* 0x000000110b097227 */ /* 0x000fc800078e00ff */
[----:B------:R-:W-:Y:S01]  /*10d0*/  IMAD.HI.U32 R12, P1, R11, R15, R12 ;  /* 0x0000000f0b0c7227 */ /* 0x000fe2000782000c */
[----:B------:R-:W-:-:S04]  /*10e0*/  IADD3.X R9, PT, PT, R9, R11, RZ, P0, !PT ;  /* 0x0000000b09097210 */ /* 0x000fc800007fe4ff */
[----:B------:R-:W-:-:S04]  /*10f0*/  IADD3 R13, P2, PT, R19, R12, RZ ;  /* 0x0000000c130d7210 */ /* 0x000fc80007f5e0ff */
[----:B------:R-:W-:Y:S01]  /*1100*/  IADD3.X R9, PT, PT, RZ, RZ, R9, P2, P1 ;  /* 0x000000ffff097210 */ /* 0x000fe200017e2409 */
[----:B------:R-:W-:-:S04]  /*1110*/  IMAD.WIDE.U32 R10, R13, UR8, RZ ;  /* 0x000000080d0a7c25 */ /* 0x000fc8000f8e00ff */
        /* <DEDUP_REMOVED lines=25> */
[----:B------:R-:W-:-:S05]  /*12b0*/  IMAD R9, R9, UR8, R12 ;  /* 0x0000000809097c24 */ /* 0x000fca000f8e020c */
[----:B------:R-:W-:Y:S02]  /*12c0*/  IADD3.X R11, PT, PT, ~R9, R2, RZ, P1, !PT ;  /* 0x00000002090b7210 */ /* 0x000fe40000ffe5ff */
[----:B------:R-:W-:Y:S02]  /*12d0*/  IADD3 R9, P1, PT, R10, -UR8, RZ ;  /* 0x800000080a097c10 */ /* 0x000fe4000ff3e0ff */
[C---:B------:R-:W-:Y:S02]  /*12e0*/  ISETP.GE.U32.AND.EX P0, PT, R11.reuse, UR9, PT, P0 ;  /* 0x000000090b007c0c */ /* 0x040fe4000bf06100 */
[----:B------:R-:W-:Y:S02]  /*12f0*/  IADD3.X R12, PT, PT, R11, ~UR9, RZ, P1, !PT ;  /* 0x800000090b0c7c10 */ /* 0x000fe40008ffe4ff */
[----:B------:R-:W-:Y:S02]  /*1300*/  SEL R9, R9, R10, P0 ;  /* 0x0000000a09097207 */ /* 0x000fe40000000000 */
[----:B------:R-:W-:-:S02]  /*1310*/  SEL R12, R12, R11, P0 ;  /* 0x0000000b0c0c7207 */ /* 0x000fc40000000000 */
[C---:B------:R-:W-:Y:S02]  /*1320*/  ISETP.GE.U32.AND P0, PT, R9.reuse, UR8, PT ;  /* 0x0000000809007c0c */ /* 0x040fe4000bf06070 */
[----:B------:R-:W-:Y:S02]  /*1330*/  IADD3 R10, P2, PT, R9, -UR8, RZ ;  /* 0x80000008090a7c10 */ /* 0x000fe4000ff5e0ff */
[C---:B------:R-:W-:Y:S02]  /*1340*/  ISETP.GE.U32.AND.EX P0, PT, R12.reuse, UR9, PT, P0 ;  /* 0x000000090c007c0c */ /* 0x040fe4000bf06100 */
[----:B------:R-:W-:Y:S02]  /*1350*/  ISETP.NE.U32.AND P1, PT, RZ, UR8, PT ;  /* 0x00000008ff007c0c */ /* 0x000fe4000bf25070 */
[----:B------:R-:W-:Y:S02]  /*1360*/  IADD3.X R11, PT, PT, R12, ~UR9, RZ, P2, !PT ;  /* 0x800000090c0b7c10 */ /* 0x000fe400097fe4ff */
[----:B------:R-:W-:Y:S01]  /*1370*/  SEL R10, R10, R9, P0 ;  /* 0x000000090a0a7207 */ /* 0x000fe20000000000 */
[----:B------:R-:W-:Y:S01]  /*1380*/  IMAD.MOV.U32 R9, RZ, RZ, 0x0 ;  /* 0x00000000ff097424 */ /* 0x000fe200078e00ff */
[----:B------:R-:W-:-:S02]  /*1390*/  ISETP.NE.AND.EX P1, PT, RZ, UR9, PT, P1 ;  /* 0x00000009ff007c0c */ /* 0x000fc4000bf25310 */
[----:B------:R-:W-:Y:S02]  /*13a0*/  SEL R11, R11, R12, P0 ;  /* 0x0000000c0b0b7207 */ /* 0x000fe40000000000 */
[----:B------:R-:W-:Y:S02]  /*13b0*/  SEL R10, R10, 0xffffffff, P1 ;  /* 0xffffffff0a0a7807 */ /* 0x000fe40000800000 */
[----:B------:R-:W-:Y:S01]  /*13c0*/  SEL R11, R11, 0xffffffff, P1 ;  /* 0xffffffff0b0b7807 */ /* 0x000fe20000800000 */
[----:B------:R-:W-:Y:S06]  /*13d0*/  RET.REL.NODEC R8 `(_ZN6caffe223SparseMomentumSGDKernelIlEEvmmfbPfS1_PKT_PKfS1_S6_) ;  /* 0xffffffec08087950 */ /* 0x000fec0003c3ffff */
.L_x_11:
[----:B------:R-:W-:-:S00]  /*13e0*/  BRA `(.L_x_11) ;  /* 0xfffffffc00fc7947 */ /* 0x000fc0000383ffff */
[----:B------:R-:W-:-:S00]  /*13f0*/  NOP ;  /* 0x0000000000007918 */ /* 0x000fc00000000000 */
        /* <DEDUP_REMOVED lines=8> */
.L_x_37:


//--------------------- .text._ZN6caffe223SparseMomentumSGDKernelIiEEvmmfbPfS1_PKT_PKfS1_S6_ --------------------------
	.section	.text._ZN6caffe223SparseMomentumSGDKernelIiEEvmmfbPfS1_PKT_PKfS1_S6_,"ax",@progbits
	.align	128
        .global         _ZN6caffe223SparseMomentumSGDKernelIiEEvmmfbPfS1_PKT_PKfS1_S6_
        .type           _ZN6caffe223SparseMomentumSGDKernelIiEEvmmfbPfS1_PKT_PKfS1_S6_,@function
        .size           _ZN6caffe223SparseMomentumSGDKernelIiEEvmmfbPfS1_PKT_PKfS1_S6_,(.L_x_39 - _ZN6caffe223SparseMomentumSGDKernelIiEEvmmfbPfS1_PKT_PKfS1_S6_)
        .other          _ZN6caffe223SparseMomentumSGDKernelIiEEvmmfbPfS1_PKT_PKfS1_S6_,@"STO_CUDA_ENTRY STV_DEFAULT"
_ZN6caffe223SparseMomentumSGDKernelIiEEvmmfbPfS1_PKT_PKfS1_S6_:
.text._ZN6caffe223SparseMomentumSGDKernelIiEEvmmfbPfS1_PKT_PKfS1_S6_:
        /* <DEDUP_REMOVED lines=39> */
.L_x_17:
[----:B0-----:R-:W-:Y:S01]  /*0270*/  LOP3.LUT R5, R2, UR7, RZ, 0xfc, !PT ;  /* 0x0000000702057c12 */ /* 0x001fe2000f8efcff */
[----:B------:R-:W-:Y:S03]  /*0280*/  BSSY.RECONVERGENT B1, `(.L_x_14) ;  /* 0x0000023000017945 */ /* 0x000fe60003800200 */
[----:B------:R-:W-:-:S13]  /*0290*/  ISETP.NE.U32.AND P0, PT, R5, RZ, PT ;  /* 0x000000ff0500720c */ /* 0x000fda0003f05070 */
[----:B------:R-:W-:Y:S05]  /*02a0*/  @!P0 BRA `(.L_x_15) ;  /* 0x0000000000248947 */ /* 0x000fea0003800000 */
[----:B------:R-:W-:-:S07]  /*02b0*/  MOV R6, 0x2d0 ;  /* 0x000002d000067802 */ /* 0x000fce0000000f00 */
[----:B--2--5:R-:W-:Y:S05]  /*02c0*/  CALL.REL.NOINC `($__internal_2_$__cuda_sm20_div_u64) ;  /* 0x0000000800347944 */ /* 0x024fea0003c00000 */
[----:B------:R-:W-:Y:S01]  /*02d0*/  IMAD.MOV.U32 R6, RZ, RZ, R8 ;  /* 0x000000ffff067224 */ /* 0x000fe200078e0008 */
[----:B------:R-:W-:Y:S01]  /*02e0*/  MOV R8, 0x310 ;  /* 0x0000031000087802 */ /* 0x000fe20000000f00 */
[----:B------:R-:W-:-:S07]  /*02f0*/  IMAD.MOV.U32 R7, RZ, RZ, R5 ;  /* 0x000000ffff077224 */ /* 0x000fce00078e0005 */
[----:B------:R-:W-:Y:S05]  /*0300*/  CALL.REL.NOINC `($__internal_3_$__cuda_sm20_rem_u64) ;  /* 0x0000000c00387944 */ /* 0x000fea0003c00000 */
[----:B------:R-:W-:Y:S01]  /*0310*/  MOV R8, R10 ;  /* 0x0000000a00087202 */ /* 0x000fe20000000f00 */
[----:B------:R-:W-:Y:S01]  /*0320*/  IMAD.MOV.U32 R9, RZ, RZ, R11 ;  /* 0x000000ffff097224 */ /* 0x000fe200078e000b */
[----:B------:R-:W-:Y:S06]  /*0330*/  BRA `(.L_x_16) ;  /* 0x00000000005c7947 */ /* 0x000fec0003800000 */
.L_x_15:
[----:B------:R-:W0:Y:S08]  /*0340*/  I2F.U32.RP R5, UR12 ;  /* 0x0000000c00057d06 */ /* 0x000e300008209000 */
[----:B0-----:R-:W0:Y:S02]  /*0350*/  MUFU.RCP R5, R5 ;  /* 0x0000000500057308 */ /* 0x001e240000001000 */
[----:B0-----:R-:W-:-:S06]  /*0360*/  VIADD R6, R5, 0xffffffe ;  /* 0x0ffffffe05067836 */ /* 0x001fcc0000000000 */
[----:B------:R0:W1:Y:S02]  /*0370*/  F2I.FTZ.U32.TRUNC.NTZ R7, R6 ;  /* 0x0000000600077305 */ /* 0x000064000021f000 */
[----:B0-----:R-:W-:Y:S02]  /*0380*/  HFMA2 R6, -RZ, RZ, 0, 0 ;  /* 0x00000000ff067431 */ /* 0x001fe400000001ff */
[----:B-1----:R-:W-:-:S04]  /*0390*/  IMAD.MOV R9, RZ, RZ, -R7 ;  /* 0x000000ffff097224 */ /* 0x002fc800078e0a07 */
[----:B------:R-:W-:-:S04]  /*03a0*/  IMAD R9, R9, UR12, RZ ;  /* 0x0000000c09097c24 */ /* 0x000fc8000f8e02ff */
[----:B------:R-:W-:Y:S01]  /*03b0*/  IMAD.HI.U32 R8, R7, R9, R6 ;  /* 0x0000000907087227 */ /* 0x000fe200078e0006 */
[----:B------:R-:W-:-:S05]  /*03c0*/  LOP3.LUT R9, RZ, UR12, RZ, 0x33, !PT ;  /* 0x0000000cff097c12 */ /* 0x000fca000f8e33ff */
[----:B------:R-:W-:-:S04]  /*03d0*/  IMAD.HI.U32 R7, R8, R3, RZ ;  /* 0x0000000308077227 */ /* 0x000fc800078e00ff */
[----:B------:R-:W-:-:S04]  /*03e0*/  IMAD.MOV R8, RZ, RZ, -R7 ;  /* 0x000000ffff087224 */ /* 0x000fc800078e0a07 */
[----:B------:R-:W-:-:S05]  /*03f0*/  IMAD R8, R8, UR12, R3 ;  /* 0x0000000c08087c24 */ /* 0x000fca000f8e0203 */
[----:B------:R-:W-:-:S13]  /*0400*/  ISETP.GE.U32.AND P0, PT, R8, UR12, PT ;  /* 0x0000000c08007c0c */ /* 0x000fda000bf06070 */
[----:B------:R-:W-:Y:S02]  /*0410*/  @P0 VIADD R8, R8, -UR12 ;  /* 0x8000000c08080c36 */ /* 0x000fe40008000000 */
[----:B------:R-:W-:Y:S01]  /*0420*/  @P0 VIADD R7, R7, 0x1 ;  /* 0x0000000107070836 */ /* 0x000fe20000000000 */
[----:B------:R-:W-:Y:S02]  /*0430*/  ISETP.NE.U32.AND P0, PT, RZ, UR12, PT ;  /* 0x0000000cff007c0c */ /* 0x000fe4000bf05070 */
[----:B------:R-:W-:-:S13]  /*0440*/  ISETP.GE.U32.AND P1, PT, R8, UR12, PT ;  /* 0x0000000c08007c0c */ /* 0x000fda000bf26070 */
[----:B------:R-:W-:Y:S01]  /*0450*/  @P1 VIADD R8, R8, -UR12 ;  /* 0x8000000c08081c36 */ /* 0x000fe20008000000 */
[----:B------:R-:W-:-:S04]  /*0460*/  @P1 IADD3 R7, PT, PT, R7, 0x1, RZ ;  /* 0x0000000107071810 */ /* 0x000fc80007ffe0ff */
[C---:B------:R-:W-:Y:S01]  /*0470*/  SEL R6, R9.reuse, R7, !P0 ;  /* 0x0000000709067207 */ /* 0x040fe20004000000 */
[----:B------:R-:W-:Y:S01]  /*0480*/  IMAD.MOV.U32 R7, RZ, RZ, RZ ;  /* 0x000000ffff077224 */ /* 0x000fe200078e00ff */
[----:B------:R-:W-:Y:S01]  /*0490*/  SEL R8, R9, R8, !P0 ;  /* 0x0000000809087207 */ /* 0x000fe20004000000 */
[----:B------:R-:W-:-:S07]  /*04a0*/  IMAD.MOV.U32 R9, RZ, RZ, RZ ;  /* 0x000000ffff097224 */ /* 0x000fce00078e00ff */
.L_x_16:
[----:B--2---:R-:W-:Y:S05]  /*04b0*/  BSYNC.RECONVERGENT B1 ;  /* 0x0000000000017941 */ /* 0x004fea0003800200 */
.L_x_14:
[----:B------:R-:W-:-:S04]  /*04c0*/  LEA R10, P0, R6, UR18, 0x2 ;  /* 0x00000012060a7c11 */ /* 0x000fc8000f8010ff */
[----:B------:R-:W-:-:S06]  /*04d0*/  LEA.HI.X R11, R6, UR19, R7, 0x2, P0 ;  /* 0x00000013060b7c11 */ /* 0x000fcc00080f1407 */
[----:B------:R0:W2:Y:S01]  /*04e0*/  LDG.E R11, desc[UR10][R10.64] ;  /* 0x0000000a0a0b7981 */ /* 0x0000a2000c1e1900 */
[C---:B------:R-:W-:Y:S01]  /*04f0*/  IMAD.SHL.U32 R12, R3.reuse, 0x4, RZ ;  /* 0x00000004030c7824 */ /* 0x040fe200078e00ff */
[----:B------:R-:W-:-:S04]  /*0500*/  SHF.L.U64.HI R14, R3, 0x2, R2 ;  /* 0x00000002030e7819 */ /* 0x000fc80000010202 */
[----:B0-----:R-:W-:Y:S02]  /*0510*/  IADD3 R10, P1, PT, R12, UR20, RZ ;  /* 0x000000140c0a7c10 */ /* 0x001fe4000ff3e0ff */
[----:B--2---:R-:W-:Y:S01]  /*0520*/  SHF.R.S32.HI R5, RZ, 0x1f, R11 ;  /* 0x0000001fff057819 */ /* 0x004fe2000001140b */
[----:B------:R-:W-:-:S04]  /*0530*/  IMAD.WIDE.U32 R8, R11, UR26, R8 ;  /* 0x0000001a0b087c25 */ /* 0x000fc8000f8e0008 */
[----:B------:R-:W-:Y:S01]  /*0540*/  IMAD R6, R5, UR26, RZ ;  /* 0x0000001a05067c24 */ /* 0x000fe2000f8e02ff */
[----:B------:R-:W-:-:S03]  /*0550*/  SHF.L.U32 R13, R8, 0x2, RZ ;  /* 0x00000002080d7819 */ /* 0x000fc600000006ff */
[----:B------:R-:W-:Y:S01]  /*0560*/  IMAD R5, R11, UR27, R6 ;  /* 0x0000001b0b057c24 */ /* 0x000fe2000f8e0206 */
[----:B------:R-:W-:Y:S02]  /*0570*/  IADD3 R6, P0, PT, R13, UR16, RZ ;  /* 0x000000100d067c10 */ /* 0x000fe4000ff1e0ff */
[----:B------:R-:W-:Y:S01]  /*0580*/  IADD3.X R11, PT, PT, R14, UR21, RZ, P1, !PT ;  /* 0x000000150e0b7c10 */ /* 0x000fe20008ffe4ff */
[----:B------:R-:W-:-:S05]  /*0590*/  IMAD.IADD R9, R9, 0x1, R5 ;  /* 0x0000000109097824 */ /* 0x000fca00078e0205 */
[----:B------:R-:W-:Y:S01]  /*05a0*/  SHF.L.U64.HI R9, R8, 0x2, R9 ;  /* 0x0000000208097819 */ /* 0x000fe20000010209 */
[----:B------:R-:W2:Y:S03]  /*05b0*/  LDG.E R11, desc[UR10][R10.64] ;  /* 0x0000000a0a0b7981 */ /* 0x000ea6000c1e1900 */
[----:B------:R-:W-:-:S05]  /*05c0*/  IADD3.X R7, PT, PT, R9, UR17, RZ, P0, !PT ;  /* 0x0000001109077c10 */ /* 0x000fca00087fe4ff */
        /* <DEDUP_REMOVED lines=11> */
[----:B------:R-:W-:-:S05]  /*0680*/  IADD3 R3, P0, PT, R3, UR6, RZ ;  /* 0x0000000603037c10 */ /* 0x000fca000ff1e0ff */
[----:B------:R-:W-:Y:S01]  /*0690*/  IMAD.X R2, RZ, RZ, R2, P0 ;  /* 0x000000ffff027224 */ /* 0x000fe200000e0602 */
[----:B------:R-:W-:-:S04]  /*06a0*/  ISETP.GE.U32.AND P0, PT, R3, UR24, PT ;  /* 0x0000001803007c0c */ /* 0x000fc8000bf06070 */
[----:B------:R-:W-:Y:S01]  /*06b0*/  ISETP.GE.U32.AND.EX P0, PT, R2, UR25, PT, P0 ;  /* 0x0000001902007c0c */ /* 0x000fe2000bf06100 */
[----:B--2---:R-:W-:-:S05]  /*06c0*/  FADD R11, -R5, R14 ;  /* 0x0000000e050b7221 */ /* 0x004fca0000000100 */
[----:B------:R0:W-:Y:S07]  /*06d0*/  STG.E desc[UR10][R8.64], R11 ;  /* 0x0000000b08007986 */ /* 0x0001ee000c10190a */
[----:B------:R-:W-:Y:S05]  /*06e0*/  @!P0 BRA `(.L_x_17) ;  /* 0xfffffff800e08947 */ /* 0x000fea000383ffff */
[----:B------:R-:W-:Y:S05]  /*06f0*/  BSYNC.RECONVERGENT B0 ;  /* 0x0000000000007941 */ /* 0x000fea0003800200 */
.L_x_13:
[----:B------:R-:W-:Y:S05]  /*0700*/  EXIT ;  /* 0x000000000000794d */ /* 0x000fea0003800000 */
.L_x_12:
[----:B------:R-:W-:Y:S01]  /*0710*/  BSSY.RECONVERGENT B0, `(.L_x_18) ;  /* 0x0000047000007945 */ /* 0x000fe20003800200 */
.L_x_22:
[----:B--2---:R-:W-:Y:S01]  /*0720*/  LOP3.LUT R4, R2, UR7, RZ, 0xfc, !PT ;  /* 0x0000000702047c12 */ /* 0x004fe2000f8efcff */
[----:B------:R-:W-:Y:S03]  /*0730*/  BSSY.RECONVERGENT B1, `(.L_x_19) ;  /* 0x0000022000017945 */ /* 0x000fe60003800200 */
[----:B------:R-:W-:-:S13]  /*0740*/  ISETP.NE.U32.AND P0, PT, R4, RZ, PT ;  /* 0x000000ff0400720c */ /* 0x000fda0003f05070 */
[----:B------:R-:W-:Y:S05]  /*0750*/  @!P0 BRA `(.L_x_20) ;  /* 0x0000000000208947 */ /* 0x000fea0003800000 */
[----:B------:R-:W-:-:S07]  /*0760*/  MOV R6, 0x780 ;  /* 0x0000078000067802 */ /* 0x000fce0000000f00 */
[----:B01---5:R-:W-:Y:S05]  /*0770*/  CALL.REL.NOINC `($__internal_2_$__cuda_sm20_div_u64) ;  /* 0x0000000400087944 */ /* 0x023fea0003c00000 */
[----:B------:R-:W-:Y:S02]  /*0780*/  MOV R4, R8 ;  /* 0x0000000800047202 */ /* 0x000fe40000000f00 */
[----:B------:R-:W-:-:S07]  /*0790*/  MOV R8, 0x7b0 ;  /* 0x000007b000087802 */ /* 0x000fce0000000f00 */
[----:B------:R-:W-:Y:S05]  /*07a0*/  CALL.REL.NOINC `($__internal_3_$__cuda_sm20_rem_u64) ;  /* 0x0000000800107944 */ /* 0x000fea0003c00000 */
[----:B------:R-:W-:Y:S02]  /*07b0*/  IMAD.MOV.U32 R6, RZ, RZ, R10 ;  /* 0x000000ffff067224 */ /* 0x000fe400078e000a */
[----:B------:R-:W-:Y:S01]  /*07c0*/  IMAD.MOV.U32 R7, RZ, RZ, R11 ;  /* 0x000000ffff077224 */ /* 0x000fe200078e000b */
[----:B------:R-:W-:Y:S06]  /*07d0*/  BRA `(.L_x_21) ;  /* 0x00000000005c7947 */ /* 0x000fec0003800000 */
.L_x_20:
[----:B0-----:R-:W0:Y:S01]  /*07e0*/  I2F.U32.RP R7, UR12 ;  /* 0x0000000c00077d06 */ /* 0x001e220008209000 */
[----:B------:R-:W-:-:S07]  /*07f0*/  IMAD.MOV.U32 R4, RZ, RZ, RZ ;  /* 0x000000ffff047224 */ /* 0x000fce00078e00ff */
[----:B0-----:R-:W0:Y:S02]  /*0800*/  MUFU.RCP R7, R7 ;  /* 0x0000000700077308 */ /* 0x001e240000001000 */
[----:B0-----:R-:W-:Y:S01]  /*0810*/  VIADD R5, R7, 0xffffffe ;  /* 0x0ffffffe07057836 */ /* 0x001fe20000000000 */
[----:B------:R-:W-:-:S05]  /*0820*/  LOP3.LUT R7, RZ, UR12, RZ, 0x33, !PT ;  /* 0x0000000cff077c12 */ /* 0x000fca000f8e33ff */
[----:B------:R-:W0:Y:S02]  /*0830*/  F2I.FTZ.U32.TRUNC.NTZ R5, R5 ;  /* 0x0000000500057305 */ /* 0x000e24000021f000 */
[----:B0-----:R-:W-:-:S05]  /*0840*/  IADD3 R9, PT, PT, RZ, -R5, RZ ;  /* 0x80000005ff097210 */ /* 0x001fca0007ffe0ff */
[----:B------:R-:W-:-:S04]  /*0850*/  IMAD R9, R9, UR12, RZ ;  /* 0x0000000c09097c24 */ /* 0x000fc8000f8e02ff */
[----:B------:R-:W-:-:S04]  /*0860*/  IMAD.HI.U32 R4, R5, R9, R4 ;  /* 0x0000000905047227 */ /* 0x000fc800078e0004 */
[----:B------:R-:W-:Y:S02]  /*0870*/  IMAD.MOV.U32 R5, RZ, RZ, RZ ;  /* 0x000000ffff057224 */ /* 0x000fe400078e00ff */
        /* <DEDUP_REMOVED lines=10> */
[C---:B------:R-:W-:Y:S02]  /*0920*/  SEL R4, R7.reuse, R4, !P0 ;  /* 0x0000000407047207 */ /* 0x040fe40004000000 */
[----:B------:R-:W-:Y:S01]  /*0930*/  SEL R6, R7, R6, !P0 ;  /* 0x0000000607067207 */ /* 0x000fe20004000000 */
[----:B------:R-:W-:-:S07]  /*0940*/  HFMA2 R7, -RZ, RZ, 0, 0 ;  /* 0x00000000ff077431 */ /* 0x000fce00000001ff */
.L_x_21:
[----:B-1----:R-:W-:Y:S05]  /*0950*/  BSYNC.RECONVERGENT B1 ;  /* 0x0000000000017941 */ /* 0x002fea0003800200 */
.L_x_19:
        /* <DEDUP_REMOVED lines=8> */
[----:B------:R-:W-:Y:S02]  /*09e0*/  IMAD R4, R4, UR26, RZ ;  /* 0x0000001a04047c24 */ /* 0x000fe4000f8e02ff */
[----:B------:R-:W-:Y:S02]  /*09f0*/  IMAD.SHL.U32 R11, R6, 0x4, RZ ;  /* 0x00000004060b7824 */ /* 0x000fe400078e00ff */
[----:B------:R-:W-:Y:S01]  /*0a00*/  IMAD R5, R9, UR27, R4 ;  /* 0x0000001b09057c24 */ /* 0x000fe2000f8e0204 */
[----:B------:R-:W-:Y:S02]  /*0a10*/  IADD3.X R9, PT, PT, R14, UR21, RZ, P1, !PT ;  /* 0x000000150e097c10 */ /* 0x000fe40008ffe4ff */
[----:B------:R-:W-:Y:S01]  /*0a20*/  IADD3 R4, P0, PT, R11, UR16, RZ ;  /* 0x000000100b047c10 */ /* 0x000fe2000ff1e0ff */
[----:B------:R-:W-:-:S03]  /*0a30*/  IMAD.IADD R5, R7, 0x1, R5 ;  /* 0x0000000107057824 */ /* 0x000fc600078e0205 */
[----:B------:R-:W2:Y:S02]  /*0a40*/  LDG.E R9, desc[UR10][R8.64] ;  /* 0x0000000a08097981 */ /* 0x000ea4000c1e1900 */
[----:B------:R-:W-:-:S04]  /*0a50*/  SHF.L.U64.HI R12, R6, 0x2, R5 ;  /* 0x00000002060c7819 */ /* 0x000fc80000010205 */
[----:B------:R-:W-:-:S05]  /*0a60*/  IADD3.X R5, PT, PT, R12, UR17, RZ, P0, !PT ;  /* 0x000000110c057c10 */ /* 0x000fca00087fe4ff */
[----:B------:R-:W3:Y:S01]  /*0a70*/  LDG.E R7, desc[UR10][R4.64] ;  /* 0x0000000a04077981 */ /* 0x000ee2000c1e1900 */
[----:B------:R-:W-:Y:S02]  /*0a80*/  IADD3 R10, P1, PT, R10, UR22, RZ ;  /* 0x000000160a0a7c10 */ /* 0x000fe4000ff3e0ff */
[----:B------:R-:W-:Y:S02]  /*0a90*/  IADD3 R6, P0, PT, R11, UR14, RZ ;  /* 0x0000000e0b067c10 */ /* 0x000fe4000ff1e0ff */
[----:B------:R-:W-:Y:S01]  /*0aa0*/  IADD3.X R11, PT, PT, R14, UR23, RZ, P1, !PT ;  /* 0x000000170e0b7c10 */ /* 0x000fe20008ffe4ff */
[----:B---3--:R-:W-:Y:S01]  /*0ab0*/  FMUL R13, R7, UR13 ;  /* 0x0000000d070d7c20 */ /* 0x008fe20008400000 */
[----:B------:R-:W-:-:S03]  /*0ac0*/  IADD3.X R7, PT, PT, R12, UR15, RZ, P0, !PT ;  /* 0x0000000f0c077c10 */ /* 0x000fc600087fe4ff */
[----:B--2--5:R-:W-:-:S05]  /*0ad0*/  FFMA R13, R0, R9, R13 ;  /* 0x00000009000d7223 */ /* 0x024fca000000000d */
[----:B------:R2:W-:Y:S04]  /*0ae0*/  STG.E desc[UR10][R10.64], R13 ;  /* 0x0000000d0a007986 */ /* 0x0005e8000c10190a */
[----:B------:R2:W-:Y:S04]  /*0af0*/  STG.E desc[UR10][R4.64], R13 ;  /* 0x0000000d04007986 */ /* 0x0005e8000c10190a */
[----:B------:R-:W3:Y:S01]  /*0b00*/  LDG.E R12, desc[UR10][R6.64] ;  /* 0x0000000a060c7981 */ /* 0x000ee2000c1e1900 */
[----:B------:R-:W-:-:S04]  /*0b10*/  IADD3 R3, P0, PT, R3, UR6, RZ ;  /* 0x0000000603037c10 */ /* 0x000fc8000ff1e0ff */
[----:B------:R-:W-:Y:S02]  /*0b20*/  IADD3.X R2, PT, PT, RZ, R2, RZ, P0, !PT ;  /* 0x00000002ff027210 */ /* 0x000fe400007fe4ff */
[----:B------:R-:W-:-:S04]  /*0b30*/  ISETP.GE.U32.AND P0, PT, R3, UR24, PT ;  /* 0x0000001803007c0c */ /* 0x000fc8000bf06070 */
[----:B------:R-:W-:Y:S01]  /*0b40*/  ISETP.GE.U32.AND.EX P0, PT, R2, UR25, PT, P0 ;  /* 0x0000001902007c0c */ /* 0x000fe2000bf06100 */
[----:B---3--:R-:W-:-:S05]  /*0b50*/  FADD R15, -R13, R12 ;  /* 0x0000000c0d0f7221 */ /* 0x008fca0000000100 */
[----:B------:R2:W-:Y:S07]  /*0b60*/  STG.E desc[UR10][R6.64], R15 ;  /* 0x0000000f06007986 */ /* 0x0005ee000c10190a */
[----:B------:R-:W-:Y:S05]  /*0b70*/  @!P0 BRA `(.L_x_22) ;  /* 0xfffffff800e88947 */ /* 0x000fea000383ffff */
[----:B------:R-:W-:Y:S05]  /*0b80*/  BSYNC.RECONVERGENT B0 ;  /* 0x0000000000007941 */ /* 0x000fea0003800200 */
.L_x_18:
[----:B------:R-:W-:Y:S05]  /*0b90*/  EXIT ;  /* 0x000000000000794d */ /* 0x000fea0003800000 */
        .weak           $__internal_2_$__cuda_sm20_div_u64
        .type           $__internal_2_$__cuda_sm20_div_u64,@function
        .size           $__internal_2_$__cuda_sm20_div_u64,($__internal_3_$__cuda_sm20_rem_u64 - $__internal_2_$__cuda_sm20_div_u64)
$__internal_2_$__cuda_sm20_div_u64:
        /* <DEDUP_REMOVED lines=8> */
[----:B------:R-:W-:Y:S01]  /*0c20*/  IADD3 R13, P0, PT, RZ, -R10, RZ ;  /* 0x8000000aff0d7210 */ /* 0x000fe20007f1e0ff */
[----:B------:R-:W-:Y:S02]  /*0c30*/  IMAD.MOV.U32 R11, RZ, RZ, R8 ;  /* 0x000000ffff0b7224 */ /* 0x000fe400078e0008 */
[----:B------:R-:W-:Y:S02]  /*0c40*/  IMAD R7, R9, UR8, R7 ;  /* 0x0000000809077c24 */ /* 0x000fe4000f8e0207 */
[----:B------:R-:W-:-:S04]  /*0c50*/  IMAD.HI.U32 R10, R8, R13, RZ ;  /* 0x0000000d080a7227 */ /* 0x000fc800078e00ff */
[----:B------:R-:W-:-:S04]  /*0c60*/  IMAD.X R7, RZ, RZ, ~R7, P0 ;  /* 0x000000ffff077224 */ /* 0x000fc800000e0e07 */
[----:B------:R-:W-:-:S04]  /*0c70*/  IMAD.WIDE.U32 R10, P0, R8, R7, R10 ;  /* 0x00000007080a7225 */ /* 0x000fc8000780000a */
[C---:B------:R-:W-:Y:S02]  /*0c80*/  IMAD R15, R9.reuse, R7, RZ ;  /* 0x00000007090f7224 */ /* 0x040fe400078e02ff */
[----:B------:R-:W-:-:S04]  /*0c90*/  IMAD.HI.U32 R10, P1, R9, R13, R10 ;  /* 0x0000000d090a7227 */ /* 0x000fc8000782000a */
[----:B------:R-:W-:Y:S01]  /*0ca0*/  IMAD.HI.U32 R5, R9, R7, RZ ;  /* 0x0000000709057227 */ /* 0x000fe200078e00ff */
[----:B------:R-:W-:-:S04]  /*0cb0*/  IADD3 R11, P2, PT, R15, R10, RZ ;  /* 0x0000000a0f0b7210 */ /* 0x000fc80007f5e0ff */
[----:B------:R-:W-:Y:S01]  /*0cc0*/  IADD3.X R5, PT, PT, R5, R9, RZ, P0, !PT ;  /* 0x0000000905057210 */ /* 0x000fe200007fe4ff */
        /* <DEDUP_REMOVED lines=13> */
[----:B------:R-:W-:-:S03]  /*0da0*/  IMAD.HI.U32 R8, R7, R3, RZ ;  /* 0x0000000307087227 */ /* 0x000fc600078e00ff */
[----:B------:R-:W-:Y:S01]  /*0db0*/  IADD3.X R5, PT, PT, RZ, RZ, R5, P2, P1 ;  /* 0x000000ffff057210 */ /* 0x000fe200017e2405 */
[----:B------:R-:W-:Y:S02]  /*0dc0*/  IMAD.MOV.U32 R9, RZ, RZ, RZ ;  /* 0x000000ffff097224 */ /* 0x000fe400078e00ff */
[----:B------:R-:W-:-:S04]  /*0dd0*/  IMAD.WIDE.U32 R8, R7, R2, R8 ;  /* 0x0000000207087225 */ /* 0x000fc800078e0008 */
[C---:B------:R-:W-:Y:S02]  /*0de0*/  IMAD R10, R5.reuse, R2, RZ ;  /* 0x00000002050a7224 */ /* 0x040fe400078e02ff */
[----:B------:R-:W-:-:S04]  /*0df0*/  IMAD.HI.U32 R7, P0, R5, R3, R8 ;  /* 0x0000000305077227 */ /* 0x000fc80007800008 */
[----:B------:R-:W-:Y:S01]  /*0e00*/  IMAD.HI.U32 R5, R5, R2, RZ ;  /* 0x0000000205057227 */ /* 0x000fe200078e00ff */
[----:B------:R-:W-:-:S04]  /*0e10*/  IADD3 R7, P1, PT, R10, R7, RZ ;  /* 0x000000070a077210 */ /* 0x000fc80007f3e0ff */
[----:B------:R-:W-:Y:S01]  /*0e20*/  IADD3.X R5, PT, PT, R5, RZ, RZ, P0, !PT ;  /* 0x000000ff05057210 */ /* 0x000fe200007fe4ff */
[----:B------:R-:W-:-:S04]  /*0e30*/  IMAD.WIDE.U32 R8, R7, UR8, RZ ;  /* 0x0000000807087c25 */ /* 0x000fc8000f8e00ff */
[----:B------:R-:W-:Y:S01]  /*0e40*/  IMAD.X R5, RZ, RZ, R5, P1 ;  /* 0x000000ffff057224 */ /* 0x000fe200008e0605 */
[----:B------:R-:W-:Y:S01]  /*0e50*/  IADD3 R12, P1, PT, -R8, R3, RZ ;  /* 0x00000003080c7210 */ /* 0x000fe20007f3e1ff */
[----:B------:R-:W-:-:S03]  /*0e60*/  IMAD R10, R7, UR9, R9 ;  /* 0x00000009070a7c24 */ /* 0x000fc6000f8e0209 */
[----:B------:R-:W-:Y:S01]  /*0e70*/  ISETP.GE.U32.AND P0, PT, R12, UR8, PT ;  /* 0x000000080c007c0c */ /* 0x000fe2000bf06070 */
[----:B------:R-:W-:-:S04]  /*0e80*/  IMAD R9, R5, UR8, R10 ;  /* 0x0000000805097c24 */ /* 0x000fc8000f8e020a */
[----:B------:R-:W-:Y:S01]  /*0e90*/  IMAD.X R14, R2, 0x1, ~R9, P1 ;  /* 0x00000001020e7824 */ /* 0x000fe200008e0e09 */
[----:B------:R-:W-:Y:S02]  /*0ea0*/  IADD3 R8, P1, PT, R7, 0x1, RZ ;  /* 0x0000000107087810 */ /* 0x000fe40007f3e0ff */
[----:B------:R-:W-:Y:S02]  /*0eb0*/  IADD3 R9, P2, PT, R12, -UR8, RZ ;  /* 0x800000080c097c10 */ /* 0x000fe4000ff5e0ff */
[C---:B------:R-:W-:Y:S01]  /*0ec0*/  ISETP.GE.U32.AND.EX P0, PT, R14.reuse, UR9, PT, P0 ;  /* 0x000000090e007c0c */ /* 0x040fe2000bf06100 */
[----:B------:R-:W-:Y:S01]  /*0ed0*/  IMAD.X R10, RZ, RZ, R5, P1 ;  /* 0x000000ffff0a7224 */ /* 0x000fe200008e0605 */
[----:B------:R-:W-:Y:S02]  /*0ee0*/  IADD3.X R11, PT, PT, R14, ~UR9, RZ, P2, !PT ;  /* 0x800000090e0b7c10 */ /* 0x000fe400097fe4ff */
[----:B------:R-:W-:Y:S02]  /*0ef0*/  SEL R9, R9, R12, P0 ;  /* 0x0000000c09097207 */ /* 0x000fe40000000000 */
[----:B------:R-:W-:-:S02]  /*0f00*/  SEL R7, R8, R7, P0 ;  /* 0x0000000708077207 */ /* 0x000fc40000000000 */
[----:B------:R-:W-:Y:S02]  /*0f10*/  SEL R11, R11, R14, P0 ;  /* 0x0000000e0b0b7207 */ /* 0x000fe40000000000 */
[----:B------:R-:W-:Y:S02]  /*0f20*/  SEL R10, R10, R5, P0 ;  /* 0x000000050a0a7207 */ /* 0x000fe40000000000 */
[----:B------:R-:W-:Y:S02]  /*0f30*/  ISETP.GE.U32.AND P0, PT, R9, UR8, PT ;  /* 0x0000000809007c0c */ /* 0x000fe4000bf06070 */
[----:B------:R-:W-:Y:S02]  /*0f40*/  IADD3 R8, P2, PT, R7, 0x1, RZ ;  /* 0x0000000107087810 */ /* 0x000fe40007f5e0ff */
[----:B------:R-:W-:Y:S02]  /*0f50*/  ISETP.GE.U32.AND.EX P0, PT, R11, UR9, PT, P0 ;  /* 0x000000090b007c0c */ /* 0x000fe4000bf06100 */
[----:B------:R-:W-:-:S02]  /*0f60*/  ISETP.NE.U32.AND P1, PT, RZ, UR8, PT ;  /* 0x00000008ff007c0c */ /* 0x000fc4000bf25070 */
[-C--:B------:R-:W-:Y:S02]  /*0f70*/  IADD3.X R5, PT, PT, RZ, R10.reuse, RZ, P2, !PT ;  /* 0x0000000aff057210 */ /* 0x080fe400017fe4ff */
[----:B------:R-:W-:Y:S01]  /*0f80*/  SEL R8, R8, R7, P0 ;  /* 0x0000000708087207 */ /* 0x000fe20000000000 */
[----:B------:R-:W-:Y:S01]  /*0f90*/  IMAD.MOV.U32 R7, RZ, RZ, 0x0 ;  /* 0x00000000ff077424 */ /* 0x000fe200078e00ff */
[----:B------:R-:W-:Y:S02]  /*0fa0*/  ISETP.NE.AND.EX P1, PT, RZ, UR9, PT, P1 ;  /* 0x00000009ff007c0c */ /* 0x000fe4000bf25310 */
[----:B------:R-:W-:Y:S02]  /*0fb0*/  SEL R5, R5, R10, P0 ;  /* 0x0000000a05057207 */ /* 0x000fe40000000000 */
[----:B------:R-:W-:Y:S02]  /*0fc0*/  SEL R8, R8, 0xffffffff, P1 ;  /* 0xffffffff08087807 */ /* 0x000fe40000800000 */
[----:B------:R-:W-:Y:S01]  /*0fd0*/  SEL R5, R5, 0xffffffff, P1 ;  /* 0xffffffff05057807 */ /* 0x000fe20000800000 */
[----:B------:R-:W-:Y:S06]  /*0fe0*/  RET.REL.NODEC R6 `(_ZN6caffe223SparseMomentumSGDKernelIiEEvmmfbPfS1_PKT_PKfS1_S6_) ;  /* 0xfffffff006047950 */ /* 0x000fec0003c3ffff */
        .weak           $__internal_3_$__cuda_sm20_rem_u64
        .type           $__internal_3_$__cuda_sm20_rem_u64,@function
        .size           $__internal_3_$__cuda_sm20_rem_u64,(.L_x_39 - $__internal_3_$__cuda_sm20_rem_u64)
$__internal_3_$__cuda_sm20_rem_u64:
[----:B------:R-:W-:Y:S01]  /*0ff0*/  UMOV UR4, UR8 ;  /* 0x0000000800047c82 */ /* 0x000fe20008000000 */
[----:B------:R-:W-:Y:S02]  /*1000*/  UMOV UR5, UR9 ;  /* 0x0000000900057c82 */ /* 0x000fe40008000000 */
[----:B------:R-:W0:Y:S08]  /*1010*/  I2F.U64.RP R9, UR4 ;  /* 0x0000000400097d12 */ /* 0x000e300008309000 */
[----:B0-----:R-:W0:Y:S02]  /*1020*/  MUFU.RCP R9, R9 ;  /* 0x0000000900097308 */ /* 0x001e240000001000 */
[----:B0-----:R-:W-:-:S06]  /*1030*/  VIADD R10, R9, 0x1ffffffe ;  /* 0x1ffffffe090a7836 */ /* 0x001fcc0000000000 */
[----:B------:R-:W0:Y:S02]  /*1040*/  F2I.U64.TRUNC R10, R10 ;  /* 0x0000000a000a7311 */ /* 0x000e24000020d800 */
[----:B0-----:R-:W-:-:S04]  /*1050*/  IMAD.WIDE.U32 R12, R10, UR8, RZ ;  /* 0x000000080a0c7c25 */ /* 0x001fc8000f8e00ff */
[----:B------:R-:W-:Y:S01]  /*1060*/  IMAD R13, R10, UR9, R13 ;  /* 0x000000090a0d7c24 */ /* 0x000fe2000f8e020d */
[----:B------:R-:W-:-:S03]  /*1070*/  IADD3 R15, P0, PT, RZ, -R12, RZ ;  /* 0x8000000cff0f7210 */ /* 0x000fc60007f1e0ff */
[----:B------:R-:W-:Y:S02]  /*1080*/  IMAD R13, R11, UR8, R13 ;  /* 0x000000080b0d7c24 */ /* 0x000fe4000f8e020d */
[----:B------:R-:W-:-:S04]  /*1090*/  IMAD.HI.U32 R12, R10, R15, RZ ;  /* 0x0000000f0a0c7227 */ /* 0x000fc800078e00ff */
[----:B------:R-:W-:Y:S01]  /*10a0*/  IMAD.X R17, RZ, RZ, ~R13, P0 ;  /* 0x000000ffff117224 */ /* 0x000fe200000e0e0d */
[----:B------:R-:W-:-:S03]  /*10b0*/  MOV R13, R10 ;  /* 0x0000000a000d7202 */ /* 0x000fc60000000f00 */
[-C--:B------:R-:W-:Y:S02]  /*10c0*/  IMAD R19, R11, R17.reuse, RZ ;  /* 0x000000110b137224 */ /* 0x080fe400078e02ff */
[----:B------:R-:W-:-:S04]  /*10d0*/  IMAD.WIDE.U32 R12, P0, R10, R17, R12 ;  /* 0x000000110a0c7225 */ /* 0x000fc8000780000c */
[----:B------:R-:W-:-:S04]  /*10e0*/  IMAD.HI.U32 R9, R11, R17, RZ ;  /* 0x000000110b097227 */ /* 0x000fc800078e00ff */
[----:B------:R-:W-:-:S04]  /*10f0*/  IMAD.HI.U32 R12, P1, R11, R15, R12 ;  /* 0x0000000f0b0c7227 */ /* 0x000fc8000782000c */
[----:B------:R-:W-:Y:S01]  /*1100*/  IMAD.X R9, R9, 0x1, R11, P0 ;  /* 0x0000000109097824 */ /* 0x000fe200000e060b */
        /* <DEDUP_REMOVED lines=46> */
[----:B------:R-:W-:Y:S06]  /*13f0*/  RET.REL.NODEC R8 `(_ZN6caffe223SparseMomentumSGDKernelIiEEvmmfbPfS1_PKT_PKfS1_S6_) ;  /* 0xffffffec08007950 */ /* 0x000fec0003c3ffff */
.L_x_23:
        /* <DEDUP_REMOVED lines=16> */
.L_x_39:


//--------------------- .text._ZN6caffe217MomentumSGDKernelEiPKfS1_PfS2_S1_fbS2_ --------------------------
	.section	.text._ZN6caffe217MomentumSGDKernelEiPKfS1_PfS2_S1_fbS2_,"ax",@progbits
	.align	128
        .global         _ZN6caffe217MomentumSGDKernelEiPKfS1_PfS2_S1_fbS2_
        .type           _ZN6caffe217MomentumSGDKernelEiPKfS1_PfS2_S1_fbS2_,@function
        .size           _ZN6caffe217MomentumSGDKernelEiPKfS1_PfS2_S1_fbS2_,(.L_x_42 - _ZN6caffe217MomentumSGDKernelEiPKfS1_PfS2_S1_fbS2_)
        .other          _ZN6caffe217MomentumSGDKernelEiPKfS1_PfS2_S1_fbS2_,@"STO_CUDA_ENTRY STV_DEFAULT"
_ZN6caffe217MomentumSGDKernelEiPKfS1_PfS2_S1_fbS2_:
.text._ZN6caffe217MomentumSGDKernelEiPKfS1_PfS2_S1_fbS2_:
[----:B------:R-:W-:Y:S08]  /*0000*/  LDC R1, c[0x0][0x37c] ;  /* 0x0000df00ff017b82 */ /* 0x000ff00000000800 */
[----:B------:R-:W0:Y:S01]  /*0010*/  LDC.64 R4, c[0x0][0x3a8] ;  /* 0x0000ea00ff047b82 */ /* 0x000e220000000a00 */
[----:B------:R-:W0:Y:S01]  /*0020*/  LDCU.64 UR6, c[0x0][0x358] ;  /* 0x00006b00ff0677ac */ /* 0x000e220008000a00 */
[----:B------:R-:W1:Y:S01]  /*0030*/  LDCU.U8 UR4, c[0x0][0x3b4] ;  /* 0x00007680ff0477ac */ /* 0x000e620008000000 */
[----:B------:R-:W2:Y:S01]  /*0040*/  S2R R3, SR_CTAID.X ;  /* 0x0000000000037919 */ /* 0x000ea20000002500 */
[----:B------:R-:W3:Y:S01]  /*0050*/  LDCU UR9, c[0x0][0x380] ;  /* 0x00007000ff0977ac */ /* 0x000ee20008000800 */
[----:B0-----:R0:W5:Y:S01]  /*0060*/  LDG.E R0, desc[UR6][R4.64] ;  /* 0x0000000604007981 */ /* 0x001162000c1e1900 */
[----:B------:R-:W2:Y:S01]  /*0070*/  LDCU UR5, c[0x0][0x360] ;  /* 0x00006c00ff0577ac */ /* 0x000ea20008000800 */
[----:B------:R-:W2:Y:S01]  /*0080*/  S2R R2, SR_TID.X ;  /* 0x0000000000027919 */ /* 0x000ea20000002100 */
[----:B-1----:R-:W-:-:S02]  /*0090*/  UPRMT UR4, UR4, 0x8880, URZ ;  /* 0x0000888004047896 */ /* 0x002fc400080000ff */
[----:B---3--:R-:W-:Y:S02]  /*00a0*/  USHF.R.S32.HI UR8, URZ, 0x1f, UR9 ;  /* 0x0000001fff087899 */ /* 0x008fe40008011409 */
[----:B------:R-:W-:-:S04]  /*00b0*/  UPRMT UR4, UR4, 0x7710, URZ ;  /* 0x0000771004047896 */ /* 0x000fc800080000ff */
[----:B------:R-:W-:Y:S01]  /*00c0*/  ULOP3.LUT UP0, URZ, UR4, 0xff, URZ, 0xc0, !UPT ;  /* 0x000000ff04ff7892 */ /* 0x000fe2000f80c0ff */
[----:B--2---:R-:W-:Y:S02]  /*00d0*/  IMAD R3, R3, UR5, R2 ;  /* 0x0000000503037c24 */ /* 0x004fe4000f8e0202 */
[----:B------:R-:W-:-:S06]  /*00e0*/  IMAD.MOV.U32 R2, RZ, RZ, RZ ;  /* 0x000000ffff027224 */ /* 0x000fcc00078e00ff */
[----:B0-----:R-:W-:Y:S05]  /*00f0*/  BRA.U !UP0, `(.L_x_24) ;  /* 0x0000000508207547 */ /* 0x001fea000b800000 */
[----:B------:R-:W-:-:S04]  /*0100*/  ISETP.GE.U32.AND P0, PT, R3, UR9, PT ;  /* 0x0000000903007c0c */ /* 0x000fc8000bf06070 */
[----:B------:R-:W-:-:S13]  /*0110*/  ISETP.GE.U32.AND.EX P0, PT, R2, UR8, PT, P0 ;  /* 0x0000000802007c0c */ /* 0x000fda000bf06100 */
[----:B------:R-:W-:Y:S05]  /*0120*/  @P0 EXIT ;  /* 0x000000000000094d */ /* 0x000fea0003800000 */
[----:B------:R-:W0:Y:S01]  /*0130*/  LDCU.64 UR10, c[0x0][0x3b8] ;  /* 0x00007700ff0a77ac */ /* 0x000e220008000a00 */
[----:B------:R-:W1:Y:S01]  /*0140*/  LDC R5, c[0x0][0x3b0] ;  /* 0x0000ec00ff057b82 */ /* 0x000e620000000800 */
[----:B------:R-:W2:Y:S01]  /*0150*/  LDCU UR4, c[0x0][0x370] ;  /* 0x00006e00ff0477ac */ /* 0x000ea20008000800 */
[----:B------:R-:W3:Y:S01]  /*0160*/  LDCU.64 UR16, c[0x0][0x388] ;  /* 0x00007100ff1077ac */ /* 0x000ee20008000a00 */
[----:B------:R-:W4:Y:S01]  /*0170*/  LDCU.64 UR24, c[0x0][0x388] ;  /* 0x00007100ff1877ac */ /* 0x000f220008000a00 */
[----:B------:R-:W1:Y:S01]  /*0180*/  LDCU.64 UR18, c[0x0][0x3a0] ;  /* 0x00007400ff1277ac */ /* 0x000e620008000a00 */
[----:B0-----:R-:W-:Y:S01]  /*0190*/  UISETP.NE.U32.AND UP0, UPT, UR10, URZ, UPT ;  /* 0x000000ff0a00728c */ /* 0x001fe2000bf05070 */
[----:B------:R-:W0:Y:S01]  /*01a0*/  LDCU.64 UR26, c[0x0][0x3a0] ;  /* 0x00007400ff1a77ac */ /* 0x000e220008000a00 */
[----:B-1----:R-:W-:Y:S02]  /*01b0*/  FADD R4, R5, 1 ;  /* 0x3f80000005047421 */ /* 0x002fe40000000000 */
[----:B------:R-:W-:Y:S01]  /*01c0*/  UISETP.NE.AND.EX UP0, UPT, UR11, URZ, UPT, UP0 ;  /* 0x000000ff0b00728c */ /* 0x000fe2000bf05300 */
[----:B------:R-:W1:Y:S01]  /*01d0*/  LDCU.128 UR12, c[0x0][0x390] ;  /* 0x00007200ff0c77ac */ /* 0x000e620008000c00 */
[----:B------:R-:W0:Y:S01]  /*01e0*/  LDCU.128 UR20, c[0x0][0x390] ;  /* 0x00007200ff1477ac */ /* 0x000e220008000c00 */
[----:B--2---:R-:W-:-:S06]  /*01f0*/  UIMAD UR4, UR5, UR4, URZ ;  /* 0x00000004050472a4 */ /* 0x004fcc000f8e02ff */
[----:B---34-:R-:W-:Y:S06]  /*0200*/  BRA.U !UP0, `(.L_x_25) ;  /* 0x0000000108787547 */ /* 0x018fec000b800000 */
[----:B------:R-:W-:Y:S01]  /*0210*/  BSSY.RECONVERGENT B0, `(.L_x_26) ;  /* 0x000001c000007945 */ /* 0x000fe20003800200 */
.L_x_27:
[C---:B--2---:R-:W-:Y:S01]  /*0220*/  IMAD.SHL.U32 R8, R3.reuse, 0x4, RZ ;  /* 0x0000000403087824 */ /* 0x044fe200078e00ff */
[----:B------:R-:W-:-:S04]  /*0230*/  SHF.L.U64.HI R9, R3, 0x2, R2 ;  /* 0x0000000203097819 */ /* 0x000fc80000010202 */
[C---:B-1----:R-:W-:Y:S02]  /*0240*/  IADD3 R10, P0, PT, R8.reuse, UR12, RZ ;  /* 0x0000000c080a7c10 */ /* 0x042fe4000ff1e0ff */
[----:B------:R-:W-:Y:S02]  /*0250*/  IADD3 R12, P1, PT, R8, UR16, RZ ;  /* 0x00000010080c7c10 */ /* 0x000fe4000ff3e0ff */
[C---:B------:R-:W-:Y:S02]  /*0260*/  IADD3.X R11, PT, PT, R9.reuse, UR13, RZ, P0, !PT ;  /* 0x0000000d090b7c10 */ /* 0x040fe400087fe4ff */
[----:B------:R-:W-:-:S03]  /*0270*/  IADD3.X R13, PT, PT, R9, UR17, RZ, P1, !PT ;  /* 0x00000011090d7c10 */ /* 0x000fc60008ffe4ff */
[----:B------:R-:W2:Y:S04]  /*0280*/  LDG.E R10, desc[UR6][R10.64] ;  /* 0x000000060a0a7981 */ /* 0x000ea8000c1e1900 */
[----:B------:R-:W3:Y:S01]  /*0290*/  LDG.E R12, desc[UR6][R12.64] ;  /* 0x000000060c0c7981 */ /* 0x000ee2000c1e1900 */
[C---:B------:R-:W-:Y:S02]  /*02a0*/  IADD3 R6, P0, PT, R8.reuse, UR18, RZ ;  /* 0x0000001208067c10 */ /* 0x040fe4000ff1e0ff */
[C---:B------:R-:W-:Y:S02]  /*02b0*/  IADD3 R14, P1, PT, R8.reuse, UR14, RZ ;  /* 0x0000000e080e7c10 */ /* 0x040fe4000ff3e0ff */
[----:B------:R-:W-:Y:S02]  /*02c0*/  IADD3 R8, P2, PT, R8, UR10, RZ ;  /* 0x0000000a08087c10 */ /* 0x000fe4000ff5e0ff */
[----:B------:R-:W-:-:S02]  /*02d0*/  IADD3.X R7, PT, PT, R9, UR19, RZ, P0, !PT ;  /* 0x0000001309077c10 */ /* 0x000fc400087fe4ff */
[C---:B------:R-:W-:Y:S02]  /*02e0*/  IADD3.X R15, PT, PT, R9.reuse, UR15, RZ, P1, !PT ;  /* 0x0000000f090f7c10 */ /* 0x040fe40008ffe4ff */
[----:B------:R-:W-:Y:S01]  /*02f0*/  IADD3.X R9, PT, PT, R9, UR11, RZ, P2, !PT ;  /* 0x0000000b09097c10 */ /* 0x000fe200097fe4ff */
[----:B--2---:R-:W-:-:S04]  /*0300*/  FMUL R17, R10, R5 ;  /* 0x000000050a117220 */ /* 0x004fc80000400000 */
[----:B---3-5:R-:W-:-:S04]  /*0310*/  FFMA R19, R0, R12, R17 ;  /* 0x0000000c00137223 */ /* 0x028fc80000000011 */
[----:B------:R-:W-:Y:S01]  /*0320*/  FFMA R17, R4, R19, -R17 ;  /* 0x0000001304117223 */ /* 0x000fe20000000811 */
        /* <DEDUP_REMOVED lines=10> */
[----:B0-----:R-:W-:Y:S05]  /*03d0*/  BSYNC.RECONVERGENT B0 ;  /* 0x0000000000007941 */ /* 0x001fea0003800200 */
.L_x_26:
[----:B------:R-:W-:Y:S05]  /*03e0*/  EXIT ;  /* 0x000000000000794d */ /* 0x000fea0003800000 */
.L_x_25:
[----:B------:R-:W-:Y:S01]  /*03f0*/  BSSY.RECONVERGENT B0, `(.L_x_28) ;  /* 0x0000017000007945 */ /* 0x000fe20003800200 */
.L_x_29:
[C---:B--2---:R-:W-:Y:S01]  /*0400*/  IMAD.SHL.U32 R12, R3.reuse, 0x4, RZ ;  /* 0x00000004030c7824 */ /* 0x044fe200078e00ff */
[----:B------:R-:W-:-:S04]  /*0410*/  SHF.L.U64.HI R13, R3, 0x2, R2 ;  /* 0x00000002030d7819 */ /* 0x000fc80000010202 */
[C---:B0-----:R-:W-:Y:S02]  /*0420*/  IADD3 R6, P0, PT, R12.reuse, UR20, RZ ;  /* 0x000000140c067c10 */ /* 0x041fe4000ff1e0ff */
[----:B------:R-:W-:Y:S02]  /*0430*/  IADD3 R8, P1, PT, R12, UR24, RZ ;  /* 0x000000180c087c10 */ /* 0x000fe4000ff3e0ff */
[C---:B------:R-:W-:Y:S02]  /*0440*/  IADD3.X R7, PT, PT, R13.reuse, UR21, RZ, P0, !PT ;  /* 0x000000150d077c10 */ /* 0x040fe400087fe4ff */
[----:B------:R-:W-:-:S03]  /*0450*/  IADD3.X R9, PT, PT, R13, UR25, RZ, P1, !PT ;  /* 0x000000190d097c10 */ /* 0x000fc60008ffe4ff */
[----:B------:R-:W2:Y:S04]  /*0460*/  LDG.E R6, desc[UR6][R6.64] ;  /* 0x0000000606067981 */ /* 0x000ea8000c1e1900 */
[----:B------:R-:W3:Y:S01]  /*0470*/  LDG.E R8, desc[UR6][R8.64] ;  /* 0x0000000608087981 */ /* 0x000ee2000c1e1900 */
[C---:B------:R-:W-:Y:S02]  /*0480*/  IADD3 R10, P0, PT, R12.reuse, UR26, RZ ;  /* 0x0000001a0c0a7c10 */ /* 0x040fe4000ff1e0ff */
[----:B------:R-:W-:Y:S02]  /*0490*/  IADD3 R12, P1, PT, R12, UR22, RZ ;  /* 0x000000160c0c7c10 */ /* 0x000fe4000ff3e0ff */
[C---:B------:R-:W-:Y:S02]  /*04a0*/  IADD3.X R11, PT, PT, R13.reuse, UR27, RZ, P0, !PT ;  /* 0x0000001b0d0b7c10 */ /* 0x040fe400087fe4ff */
[----:B------:R-:W-:-:S02]  /*04b0*/  IADD3.X R13, PT, PT, R13, UR23, RZ, P1, !PT ;  /* 0x000000170d0d7c10 */ /* 0x000fc40008ffe4ff */
[----:B------:R-:W-:-:S05]  /*04c0*/  IADD3 R3, P0, PT, R3, UR4, RZ ;  /* 0x0000000403037c10 */ /* 0x000fca000ff1e0ff */
[----:B------:R-:W-:Y:S01]  /*04d0*/  IMAD.X R2, RZ, RZ, R2, P0 ;  /* 0x000000ffff027224 */ /* 0x000fe200000e0602 */
[----:B------:R-:W-:-:S04]  /*04e0*/  ISETP.GE.U32.AND P0, PT, R3, UR9, PT ;  /* 0x0000000903007c0c */ /* 0x000fc8000bf06070 */
[----:B------:R-:W-:Y:S01]  /*04f0*/  ISETP.GE.U32.AND.EX P0, PT, R2, UR8, PT, P0 ;  /* 0x0000000802007c0c */ /* 0x000fe2000bf06100 */
[----:B--2---:R-:W-:-:S04]  /*0500*/  FMUL R15, R6, R5 ;  /* 0x00000005060f7220 */ /* 0x004fc80000400000 */
[----:B---3-5:R-:W-:-:S04]  /*0510*/  FFMA R17, R0, R8, R15 ;  /* 0x0000000800117223 */ /* 0x028fc8000000000f */
[----:B------:R-:W-:Y:S01]  /*0520*/  FFMA R15, R4, R17, -R15 ;  /* 0x00000011040f7223 */ /* 0x000fe2000000080f */
[----:B------:R2:W-:Y:S04]  /*0530*/  STG.E desc[UR6][R10.64], R17 ;  /* 0x000000110a007986 */ /* 0x0005e8000c101906 */
[----:B------:R2:W-:Y:S01]  /*0540*/  STG.E desc[UR6][R12.64], R15 ;  /* 0x0000000f0c007986 */ /* 0x0005e2000c101906 */
[----:B------:R-:W-:Y:S05]  /*0550*/  @!P0 BRA `(.L_x_29) ;  /* 0xfffffffc00a88947 */ /* 0x000fea000383ffff */
[----:B-1----:R-:W-:Y:S05]  /*0560*/  BSYNC.RECONVERGENT B0 ;  /* 0x0000000000007941 */ /* 0x002fea0003800200 */
.L_x_28:
[----:B------:R-:W-:Y:S05]  /*0570*/  EXIT ;  /* 0x000000000000794d */ /* 0x000fea0003800000 */
.L_x_24:
[----:B------:R-:W-:-:S04]  /*0580*/  ISETP.GE.U32.AND P0, PT, R3, UR9, PT ;  /* 0x0000000903007c0c */ /* 0x000fc8000bf06070 */
[----:B------:R-:W-:-:S13]  /*0590*/  ISETP.GE.U32.AND.EX P0, PT, R2, UR8, PT, P0 ;  /* 0x0000000802007c0c */ /* 0x000fda000bf06100 */
[----:B------:R-:W-:Y:S05]  /*05a0*/  @P0 EXIT ;  /* 0x000000000000094d */ /* 0x000fea0003800000 */
[----:B------:R-:W0:Y:S01]  /*05b0*/  LDCU.64 UR10, c[0x0][0x3b8] ;  /* 0x00007700ff0a77ac */ /* 0x000e220008000a00 */
[----:B------:R-:W1:Y:S01]  /*05c0*/  LDCU UR4, c[0x0][0x370] ;  /* 0x00006e00ff0477ac */ /* 0x000e620008000800 */
[----:B------:R-:W2:Y:S01]  /*05d0*/  LDCU UR15, c[0x0][0x3b0] ;  /* 0x00007600ff0f77ac */ /* 0x000ea20008000800 */
[----:B------:R-:W3:Y:S01]  /*05e0*/  LDCU UR14, c[0x0][0x3b0] ;  /* 0x00007600ff0e77ac */ /* 0x000ee20008000800 */
[----:B------:R-:W4:Y:S01]  /*05f0*/  LDCU.64 UR12, c[0x0][0x388] ;  /* 0x00007100ff0c77ac */ /* 0x000f220008000a00 */
[----:B0-----:R-:W-:Y:S01]  /*0600*/  UISETP.NE.U32.AND UP0, UPT, UR10, URZ, UPT ;  /* 0x000000ff0a00728c */ /* 0x001fe2000bf05070 */
[----:B------:R-:W0:Y:S03]  /*0610*/  LDCU.64 UR22, c[0x0][0x388] ;  /* 0x00007100ff1677ac */ /* 0x000e260008000a00 */
[----:B------:R-:W-:Y:S01]  /*0620*/  UISETP.NE.AND.EX UP0, UPT, UR11, URZ, UPT, UP0 ;  /* 0x000000ff0b00728c */ /* 0x000fe2000bf05300 */
[----:B------:R-:W0:Y:S01]  /*0630*/  LDCU.64 UR20, c[0x0][0x3a0] ;  /* 0x00007400ff1477ac */ /* 0x000e220008000a00 */
[----:B------:R-:W0:Y:S01]  /*0640*/  LDCU.64 UR28, c[0x0][0x3a0] ;  /* 0x00007400ff1c77ac */ /* 0x000e220008000a00 */
[----:B------:R-:W0:Y:S01]  /*0650*/  LDCU.128 UR16, c[0x0][0x390] ;  /* 0x00007200ff1077ac */ /* 0x000e220008000c00 */
[----:B------:R-:W0:Y:S01]  /*0660*/  LDCU.128 UR24, c[0x0][0x390] ;  /* 0x00007200ff1877ac */ /* 0x000e220008000c00 */
[----:B-1----:R-:W-:-:S04]  /*0670*/  UIMAD UR4, UR5, UR4, URZ ;  /* 0x00000004050472a4 */ /* 0x002fc8000f8e02ff */
[----:B--234-:R-:W-:Y:S08]  /*0680*/  BRA.U !UP0, `(.L_x_30) ;  /* 0x0000000108747547 */ /* 0x01cff0000b800000 */
[----:B------:R-:W-:Y:S01]  /*0690*/  BSSY.RECONVERGENT B0, `(.L_x_31) ;  /* 0x000001b000007945 */ /* 0x000fe20003800200 */
.L_x_32:
[C---:B-1----:R-:W-:Y:S01]  /*06a0*/  IMAD.SHL.U32 R12, R3.reuse, 0x4, RZ ;  /* 0x00000004030c7824 */ /* 0x042fe200078e00ff */
        /* <DEDUP_REMOVED lines=13> */
[----:B--2---:R-:W-:-:S04]  /*0780*/  FMUL R15, R6, UR14 ;  /* 0x0000000e060f7c20 */ /* 0x004fc80008400000 */
[----:B---3-5:R-:W-:-:S05]  /*0790*/  FFMA R15, R0, R5, R15 ;  /* 0x00000005000f7223 */ /* 0x028fca000000000f */
        /* <DEDUP_REMOVED lines=11> */
.L_x_31:
[----:B------:R-:W-:Y:S05]  /*0850*/  EXIT ;  /* 0x000000000000794d */ /* 0x000fea0003800000 */
.L_x_30:
[----:B------:R-:W-:Y:S01]  /*0860*/  BSSY.RECONVERGENT B0, `(.L_x_33) ;  /* 0x0000016000007945 */ /* 0x000fe20003800200 */
.L_x_34:
        /* <DEDUP_REMOVED lines=16> */
[----:B--2---:R-:W-:-:S04]  /*0970*/  FMUL R13, R6, UR15 ;  /* 0x0000000f060d7c20 */ /* 0x004fc80008400000 */
[----:B---3-5:R-:W-:-:S05]  /*0980*/  FFMA R13, R0, R5, R13 ;  /* 0x00000005000d7223 */ /* 0x028fca000000000d */
[----:B------:R1:W-:Y:S04]  /*0990*/  STG.E desc[UR6][R8.64], R13 ;  /* 0x0000000d08007986 */ /* 0x0003e8000c101906 */
[----:B------:R1:W-:Y:S01]  /*09a0*/  STG.E desc[UR6][R10.64], R13 ;  /* 0x0000000d0a007986 */ /* 0x0003e2000c101906 */
[----:B------:R-:W-:Y:S05]  /*09b0*/  @!P0 BRA `(.L_x_34) ;  /* 0xfffffffc00ac8947 */ /* 0x000fea000383ffff */
[----:B------:R-:W-:Y:S05]  /*09c0*/  BSYNC.RECONVERGENT B0 ;  /* 0x0000000000007941 */ /* 0x000fea0003800200 */
.L_x_33:
[----:B------:R-:W-:Y:S05]  /*09d0*/  EXIT ;  /* 0x000000000000794d */ /* 0x000fea0003800000 */
.L_x_35:
        /* <DEDUP_REMOVED lines=10> */
.L_x_42:


//--------------------- .nv.shared.reserved.0     --------------------------
	.section	.nv.shared.reserved.0,"aw",@nobits
	.weak		__nv_reservedSMEM_offset_0_alias
	.size		__nv_reservedSMEM_offset_0_alias, 0, 64
	.other		__nv_reservedSMEM_offset_0_alias,@"STO_CUDA_RESERVED_SHARED STV_DEFAULT"
__nv_reservedSMEM_offset_0_alias:
	.zero		0
	.zero		64


//--------------------- .nv.global                --------------------------
	.section	.nv.global,"aw",@nobits
	.align	8
.nv.global:
	.type		_ZTVN10__cxxabiv120__si_class_type_infoE,@object
	.size		_ZTVN10__cxxabiv120__si_class_type_infoE,(_ZTTNSt7__cxx1119basic_ostringstreamIcSt11char_traitsIcESaIcEEE - _ZTVN10__cxxabiv120__si_class_type_infoE)
_ZTVN10__cxxabiv120__si_class_type_infoE:
	.zero		8
	.type		_ZTTNSt7__cxx1119basic_ostringstreamIcSt11char_traitsIcESaIcEEE,@object
	.size		_ZTTNSt7__cxx1119basic_ostringstreamIcSt11char_traitsIcESaIcEEE,(_ZTVN10__cxxabiv120__function_type_infoE - _ZTTNSt7__cxx1119basic_ostringstreamIcSt11char_traitsIcESaIcEEE)
_ZTTNSt7__cxx1119basic_ostringstreamIcSt11char_traitsIcESaIcEEE:
	.zero		8
	.type		_ZTVN10__cxxabiv120__function_type_infoE,@object
	.size		_ZTVN10__cxxabiv120__function_type_infoE,(_ZTTSo - _ZTVN10__cxxabiv120__function_type_infoE)
_ZTVN10__cxxabiv120__function_type_infoE:
	.zero		8
	.type		_ZTTSo,@object
	.size		_ZTTSo,(_ZTVN10__cxxabiv119__pointer_type_infoE - _ZTTSo)
_ZTTSo:
	.zero		8
	.type		_ZTVN10__cxxabiv119__pointer_type_infoE,@object
	.size		_ZTVN10__cxxabiv119__pointer_type_infoE,(_ZTVN10__cxxabiv117__class_type_infoE - _ZTVN10__cxxabiv119__pointer_type_infoE)
_ZTVN10__cxxabiv119__pointer_type_infoE:
	.zero		8
	.type		_ZTVN10__cxxabiv117__class_type_infoE,@object
	.size		_ZTVN10__cxxabiv117__class_type_infoE,(_ZTVSt9basic_iosIcSt11char_traitsIcEE - _ZTVN10__cxxabiv117__class_type_infoE)
_ZTVN10__cxxabiv117__class_type_infoE:
	.zero		8
	.type		_ZTVSt9basic_iosIcSt11char_traitsIcEE,@object
	.size		_ZTVSt9basic_iosIcSt11char_traitsIcEE,(_ZTVN3c105ErrorE - _ZTVSt9basic_iosIcSt11char_traitsIcEE)
_ZTVSt9basic_iosIcSt11char_traitsIcEE:
	.zero		32
	.type		_ZTVN3c105ErrorE,@object
	.size		_ZTVN3c105ErrorE,(_ZTVSt15basic_streambufIcSt11char_traitsIcEE - _ZTVN3c105ErrorE)
_ZTVN3c105ErrorE:
	.zero		40
	.type		_ZTVSt15basic_streambufIcSt11char_traitsIcEE,@object
	.size		_ZTVSt15basic_streambufIcSt11char_traitsIcEE,(_ZTVNSt7__cxx1115basic_stringbufIcSt11char_traitsIcESaIcEEE - _ZTVSt15basic_streambufIcSt11char_traitsIcEE)
_ZTVSt15basic_streambufIcSt11char_traitsIcEE:
	.zero		128
	.type		_ZTVNSt7__cxx1115basic_stringbufIcSt11char_traitsIcESaIcEEE,@object
	.size		_ZTVNSt7__cxx1115basic_stringbufIcSt11char_traitsIcESaIcEEE,(_ZTVN6caffe219MomentumSGDUpdateOpIfNS_11CUDAContextEEE - _ZTVNSt7__cxx1115basic_stringbufIcSt11char_traitsIcESaIcEEE)
_ZTVNSt7__cxx1115basic_stringbufIcSt11char_traitsIcESaIcEEE:
	.zero		128
	.type		_ZTVN6caffe219MomentumSGDUpdateOpIfNS_11CUDAContextEEE,@object
	.size		_ZTVN6caffe219MomentumSGDUpdateOpIfNS_11CUDAContextEEE,(_ZTVN6caffe28OperatorINS_11CUDAContextEEE - _ZTVN6caffe219MomentumSGDUpdateOpIfNS_11CUDAContextEEE)
_ZTVN6caffe219MomentumSGDUpdateOpIfNS_11CUDAContextEEE:
	.zero		136
	.type		_ZTVN6caffe28OperatorINS_11CUDAContextEEE,@object
	.size		_ZTVN6caffe28OperatorINS_11CUDAContextEEE,(_ZTVN6caffe225SparseMomentumSGDUpdateOpIfNS_11CUDAContextEEE - _ZTVN6caffe28OperatorINS_11CUDAContextEEE)
_ZTVN6caffe28OperatorINS_11CUDAContextEEE:
	.zero		136
	.type		_ZTVN6caffe225SparseMomentumSGDUpdateOpIfNS_11CUDAContextEEE,@object
	.size		_ZTVN6caffe225SparseMomentumSGDUpdateOpIfNS_11CUDAContextEEE,(_ZTVN6caffe213MomentumSGDOpIfNS_11CUDAContextEEE - _ZTVN6caffe225SparseMomentumSGDUpdateOpIfNS_11CUDAContextEEE)
_ZTVN6caffe225SparseMomentumSGDUpdateOpIfNS_11CUDAContextEEE:
	.zero		136
	.type		_ZTVN6caffe213MomentumSGDOpIfNS_11CUDAContextEEE,@object
	.size		_ZTVN6caffe213MomentumSGDOpIfNS_11CUDAContextEEE,(.L_11 - _ZTVN6caffe213MomentumSGDOpIfNS_11CUDAContextEEE)
_ZTVN6caffe213MomentumSGDOpIfNS_11CUDAContextEEE:
	.zero		136
.L_11:


//--------------------- .nv.constant0._ZN6caffe223SparseMomentumSGDKernelIlEEvmmfbPfS1_PKT_PKfS1_S6_ --------------------------
	.section	.nv.constant0._ZN6caffe223SparseMomentumSGDKernelIlEEvmmfbPfS1_PKT_PKfS1_S6_,"a",@progbits
	.sectionflags	@""
	.align	4
.nv.constant0._ZN6caffe223SparseMomentumSGDKernelIlEEvmmfbPfS1_PKT_PKfS1_S6_:
	.zero		968


//--------------------- .nv.constant0._ZN6caffe223SparseMomentumSGDKernelIiEEvmmfbPfS1_PKT_PKfS1_S6_ --------------------------
	.section	.nv.constant0._ZN6caffe223SparseMomentumSGDKernelIiEEvmmfbPfS1_PKT_PKfS1_S6_,"a",@progbits
	.sectionflags	@""
	.align	4
.nv.constant0._ZN6caffe223SparseMomentumSGDKernelIiEEvmmfbPfS1_PKT_PKfS1_S6_:
	.zero		968


//--------------------- .nv.constant0._ZN6caffe217MomentumSGDKernelEiPKfS1_PfS2_S1_fbS2_ --------------------------
	.section	.nv.constant0._ZN6caffe217MomentumSGDKernelEiPKfS1_PfS2_S1_fbS2_,"a",@progbits
	.sectionflags	@""
	.align	4
.nv.constant0._ZN6caffe217MomentumSGDKernelEiPKfS1_PfS2_S1_fbS2_:
	.zero		960


//--------------------- SYMBOLS --------------------------

	.type		.nv.reservedSmem.offset0,@object
	.size		.nv.reservedSmem.offset0,0x4
